//
// Generated by NVIDIA NVVM Compiler
//
// Compiler Build ID: CL-36424714
// Cuda compilation tools, release 13.0, V13.0.88
// Based on NVVM 20.0.0
//

.version 9.0
.target sm_100
.address_size 64

	// .globl	_Z8rankSortPiS_i
// _ZZ8rankSortPiS_iE9tamBlocks has been demoted
// _ZZ8rankSortPiS_iE10tamThreads has been demoted
// _ZZ8rankSortPiS_iE8miNumero has been demoted
// _ZZ8rankSortPiS_iE4rank has been demoted

.visible .entry _Z8rankSortPiS_i(
	.param .u64 .ptr .align 1 _Z8rankSortPiS_i_param_0,
	.param .u64 .ptr .align 1 _Z8rankSortPiS_i_param_1,
	.param .u32 _Z8rankSortPiS_i_param_2
)
{
	.reg .pred 	%p<120>;
	.reg .b32 	%r<239>;
	.reg .b64 	%rd<29>;
	// demoted variable
	.shared .align 4 .u32 _ZZ8rankSortPiS_iE9tamBlocks;
	// demoted variable
	.shared .align 4 .u32 _ZZ8rankSortPiS_iE10tamThreads;
	// demoted variable
	.shared .align 4 .u32 _ZZ8rankSortPiS_iE8miNumero;
	// demoted variable
	.shared .align 4 .u32 _ZZ8rankSortPiS_iE4rank;
	ld.param.u64 	%rd5, [_Z8rankSortPiS_i_param_0];
	ld.param.u64 	%rd6, [_Z8rankSortPiS_i_param_1];
	ld.param.u32 	%r98, [_Z8rankSortPiS_i_param_2];
	cvta.to.global.u64 	%rd1, %rd6;
	cvta.to.global.u64 	%rd2, %rd5;
	mov.u32 	%r1, %nctaid.x;
	div.u32 	%r2, %r98, %r1;
	mov.u32 	%r3, %ntid.x;
	div.u32 	%r4, %r98, %r3;
	mov.u32 	%r5, %tid.x;
	mul.lo.s32 	%r233, %r4, %r5;
	setp.ne.s32 	%p1, %r5, 0;
	@%p1 bra 	$L__BB0_2;
	mul.lo.s32 	%r99, %r2, %r1;
	sub.s32 	%r100, %r98, %r99;
	st.shared.u32 	[_ZZ8rankSortPiS_iE9tamBlocks], %r100;
	mul.lo.s32 	%r101, %r4, %r3;
	sub.s32 	%r102, %r98, %r101;
	st.shared.u32 	[_ZZ8rankSortPiS_iE10tamThreads], %r102;
$L__BB0_2:
	mov.u32 	%r7, %ctaid.x;
	mul.lo.s32 	%r206, %r2, %r7;
	setp.lt.s32 	%p2, %r2, 1;
	@%p2 bra 	$L__BB0_27;
	add.s32 	%r103, %r233, %r4;
	mad.lo.s32 	%r9, %r4, %r3, %r5;
	mul.wide.u32 	%rd7, %r9, 4;
	add.s64 	%rd3, %rd2, %rd7;
	add.s32 	%r104, %r233, 1;
	max.s32 	%r105, %r103, %r104;
	sub.s32 	%r106, %r105, %r233;
	and.b32  	%r10, %r106, 7;
	sub.s32 	%r11, %r233, %r105;
	and.b32  	%r12, %r106, 3;
	and.b32  	%r13, %r106, 1;
	and.b32  	%r107, %r106, -8;
	neg.s32 	%r14, %r107;
	add.s32 	%r15, %r206, %r2;
$L__BB0_4:
	setp.ne.s32 	%p3, %r5, 0;
	@%p3 bra 	$L__BB0_6;
	mul.wide.s32 	%rd8, %r206, 4;
	add.s64 	%rd9, %rd2, %rd8;
	ld.global.u32 	%r108, [%rd9];
	st.shared.u32 	[_ZZ8rankSortPiS_iE8miNumero], %r108;
	mov.b32 	%r109, 0;
	st.shared.u32 	[_ZZ8rankSortPiS_iE4rank], %r109;
$L__BB0_6:
	setp.lt.s32 	%p4, %r4, 1;
	bar.sync 	0;
	mov.b32 	%r219, 0;
	@%p4 bra 	$L__BB0_19;
	setp.gt.u32 	%p5, %r11, -8;
	mov.b32 	%r219, 0;
	ld.shared.u32 	%r17, [_ZZ8rankSortPiS_iE8miNumero];
	mov.u32 	%r214, %r233;
	@%p5 bra 	$L__BB0_11;
	add.s32 	%r208, %r233, 3;
	mov.b32 	%r219, 0;
	mov.u32 	%r207, %r14;
$L__BB0_9:
	.pragma "nounroll";
	add.s32 	%r114, %r208, -3;
	mul.wide.s32 	%rd10, %r114, 4;
	add.s64 	%rd11, %rd2, %rd10;
	ld.global.u32 	%r115, [%rd11];
	setp.lt.s32 	%p6, %r115, %r17;
	setp.eq.s32 	%p7, %r115, %r17;
	setp.lt.s32 	%p8, %r114, %r206;
	and.pred  	%p9, %p8, %p7;
	or.pred  	%p10, %p6, %p9;
	selp.u32 	%r116, 1, 0, %p10;
	add.s32 	%r117, %r219, %r116;
	add.s32 	%r118, %r208, -2;
	ld.global.u32 	%r119, [%rd11+4];
	setp.lt.s32 	%p11, %r119, %r17;
	setp.eq.s32 	%p12, %r119, %r17;
	setp.lt.s32 	%p13, %r118, %r206;
	and.pred  	%p14, %p13, %p12;
	or.pred  	%p15, %p11, %p14;
	selp.u32 	%r120, 1, 0, %p15;
	add.s32 	%r121, %r117, %r120;
	add.s32 	%r122, %r208, -1;
	ld.global.u32 	%r123, [%rd11+8];
	setp.lt.s32 	%p16, %r123, %r17;
	setp.eq.s32 	%p17, %r123, %r17;
	setp.lt.s32 	%p18, %r122, %r206;
	and.pred  	%p19, %p18, %p17;
	or.pred  	%p20, %p16, %p19;
	selp.u32 	%r124, 1, 0, %p20;
	add.s32 	%r125, %r121, %r124;
	add.s32 	%r126, %r208, 4;
	ld.global.u32 	%r127, [%rd11+12];
	setp.lt.s32 	%p21, %r127, %r17;
	setp.eq.s32 	%p22, %r127, %r17;
	setp.lt.s32 	%p23, %r208, %r206;
	and.pred  	%p24, %p23, %p22;
	or.pred  	%p25, %p21, %p24;
	selp.u32 	%r128, 1, 0, %p25;
	add.s32 	%r129, %r125, %r128;
	add.s32 	%r130, %r208, 1;
	ld.global.u32 	%r131, [%rd11+16];
	setp.lt.s32 	%p26, %r131, %r17;
	setp.eq.s32 	%p27, %r131, %r17;
	setp.lt.s32 	%p28, %r130, %r206;
	and.pred  	%p29, %p28, %p27;
	or.pred  	%p30, %p26, %p29;
	selp.u32 	%r132, 1, 0, %p30;
	add.s32 	%r133, %r129, %r132;
	add.s32 	%r134, %r208, 2;
	ld.global.u32 	%r135, [%rd11+20];
	setp.lt.s32 	%p31, %r135, %r17;
	setp.eq.s32 	%p32, %r135, %r17;
	setp.lt.s32 	%p33, %r134, %r206;
	and.pred  	%p34, %p33, %p32;
	or.pred  	%p35, %p31, %p34;
	selp.u32 	%r136, 1, 0, %p35;
	add.s32 	%r137, %r133, %r136;
	add.s32 	%r138, %r208, 3;
	ld.global.u32 	%r139, [%rd11+24];
	setp.lt.s32 	%p36, %r139, %r17;
	setp.eq.s32 	%p37, %r139, %r17;
	setp.lt.s32 	%p38, %r138, %r206;
	and.pred  	%p39, %p38, %p37;
	or.pred  	%p40, %p36, %p39;
	selp.u32 	%r140, 1, 0, %p40;
	add.s32 	%r141, %r137, %r140;
	ld.global.u32 	%r142, [%rd11+28];
	setp.lt.s32 	%p41, %r142, %r17;
	setp.eq.s32 	%p42, %r142, %r17;
	setp.lt.s32 	%p43, %r126, %r206;
	and.pred  	%p44, %p43, %p42;
	or.pred  	%p45, %p41, %p44;
	selp.u32 	%r143, 1, 0, %p45;
	add.s32 	%r219, %r141, %r143;
	add.s32 	%r208, %r208, 8;
	add.s32 	%r207, %r207, 8;
	setp.ne.s32 	%p46, %r207, 0;
	@%p46 bra 	$L__BB0_9;
	add.s32 	%r214, %r208, -3;
$L__BB0_11:
	setp.eq.s32 	%p47, %r10, 0;
	@%p47 bra 	$L__BB0_19;
	setp.lt.u32 	%p48, %r10, 4;
	@%p48 bra 	$L__BB0_14;
	mul.wide.s32 	%rd12, %r214, 4;
	add.s64 	%rd13, %rd2, %rd12;
	ld.global.u32 	%r145, [%rd13];
	setp.lt.s32 	%p49, %r145, %r17;
	setp.eq.s32 	%p50, %r145, %r17;
	setp.lt.s32 	%p51, %r214, %r206;
	and.pred  	%p52, %p51, %p50;
	or.pred  	%p53, %p49, %p52;
	selp.u32 	%r146, 1, 0, %p53;
	add.s32 	%r147, %r219, %r146;
	add.s32 	%r148, %r214, 1;
	ld.global.u32 	%r149, [%rd13+4];
	setp.lt.s32 	%p54, %r149, %r17;
	setp.eq.s32 	%p55, %r149, %r17;
	setp.lt.s32 	%p56, %r148, %r206;
	and.pred  	%p57, %p56, %p55;
	or.pred  	%p58, %p54, %p57;
	selp.u32 	%r150, 1, 0, %p58;
	add.s32 	%r151, %r147, %r150;
	add.s32 	%r152, %r214, 2;
	ld.global.u32 	%r153, [%rd13+8];
	setp.lt.s32 	%p59, %r153, %r17;
	setp.eq.s32 	%p60, %r153, %r17;
	setp.lt.s32 	%p61, %r152, %r206;
	and.pred  	%p62, %p61, %p60;
	or.pred  	%p63, %p59, %p62;
	selp.u32 	%r154, 1, 0, %p63;
	add.s32 	%r155, %r151, %r154;
	add.s32 	%r156, %r214, 3;
	ld.global.u32 	%r157, [%rd13+12];
	setp.lt.s32 	%p64, %r157, %r17;
	setp.eq.s32 	%p65, %r157, %r17;
	setp.lt.s32 	%p66, %r156, %r206;
	and.pred  	%p67, %p66, %p65;
	or.pred  	%p68, %p64, %p67;
	selp.u32 	%r158, 1, 0, %p68;
	add.s32 	%r219, %r155, %r158;
	add.s32 	%r214, %r214, 4;
$L__BB0_14:
	setp.eq.s32 	%p69, %r12, 0;
	@%p69 bra 	$L__BB0_19;
	setp.eq.s32 	%p70, %r12, 1;
	@%p70 bra 	$L__BB0_17;
	mul.wide.s32 	%rd14, %r214, 4;
	add.s64 	%rd15, %rd2, %rd14;
	ld.global.u32 	%r160, [%rd15];
	setp.lt.s32 	%p71, %r160, %r17;
	setp.eq.s32 	%p72, %r160, %r17;
	setp.lt.s32 	%p73, %r214, %r206;
	and.pred  	%p74, %p73, %p72;
	or.pred  	%p75, %p71, %p74;
	selp.u32 	%r161, 1, 0, %p75;
	add.s32 	%r162, %r219, %r161;
	add.s32 	%r163, %r214, 1;
	ld.global.u32 	%r164, [%rd15+4];
	setp.lt.s32 	%p76, %r164, %r17;
	setp.eq.s32 	%p77, %r164, %r17;
	setp.lt.s32 	%p78, %r163, %r206;
	and.pred  	%p79, %p78, %p77;
	or.pred  	%p80, %p76, %p79;
	selp.u32 	%r165, 1, 0, %p80;
	add.s32 	%r219, %r162, %r165;
	add.s32 	%r214, %r214, 2;
$L__BB0_17:
	setp.eq.s32 	%p81, %r13, 0;
	@%p81 bra 	$L__BB0_19;
	mul.wide.s32 	%rd16, %r214, 4;
	add.s64 	%rd17, %rd2, %rd16;
	ld.global.u32 	%r166, [%rd17];
	setp.lt.s32 	%p82, %r166, %r17;
	setp.eq.s32 	%p83, %r166, %r17;
	setp.lt.s32 	%p84, %r214, %r206;
	and.pred  	%p85, %p84, %p83;
	or.pred  	%p86, %p82, %p85;
	selp.u32 	%r168, 1, 0, %p86;
	add.s32 	%r219, %r219, %r168;
$L__BB0_19:
	ld.shared.u32 	%r169, [_ZZ8rankSortPiS_iE10tamThreads];
	setp.ge.u32 	%p87, %r5, %r169;
	@%p87 bra 	$L__BB0_24;
	ld.global.u32 	%r41, [%rd3];
	ld.shared.u32 	%r42, [_ZZ8rankSortPiS_iE8miNumero];
	setp.lt.s32 	%p88, %r41, %r42;
	mov.b32 	%r220, 1;
	@%p88 bra 	$L__BB0_23;
	setp.ne.s32 	%p89, %r41, %r42;
	mov.b32 	%r220, 0;
	@%p89 bra 	$L__BB0_23;
	setp.lt.u32 	%p90, %r9, %r206;
	selp.u32 	%r220, 1, 0, %p90;
$L__BB0_23:
	add.s32 	%r219, %r220, %r219;
$L__BB0_24:
	setp.ne.s32 	%p91, %r5, 0;
	atom.shared.add.u32 	%r172, [_ZZ8rankSortPiS_iE4rank], %r219;
	bar.sync 	0;
	@%p91 bra 	$L__BB0_26;
	ld.shared.u32 	%r173, [_ZZ8rankSortPiS_iE8miNumero];
	ld.shared.u32 	%r174, [_ZZ8rankSortPiS_iE4rank];
	mul.wide.s32 	%rd18, %r174, 4;
	add.s64 	%rd19, %rd1, %rd18;
	st.global.u32 	[%rd19], %r173;
$L__BB0_26:
	bar.sync 	0;
	add.s32 	%r206, %r206, 1;
	setp.lt.s32 	%p92, %r206, %r15;
	@%p92 bra 	$L__BB0_4;
$L__BB0_27:
	ld.shared.u32 	%r175, [_ZZ8rankSortPiS_iE9tamBlocks];
	setp.ge.u32 	%p93, %r7, %r175;
	@%p93 bra 	$L__BB0_60;
	setp.ne.s32 	%p94, %r5, 0;
	@%p94 bra 	$L__BB0_30;
	mad.lo.s32 	%r176, %r2, %r1, %r7;
	mul.wide.u32 	%rd20, %r176, 4;
	add.s64 	%rd21, %rd2, %rd20;
	ld.global.u32 	%r177, [%rd21];
	st.shared.u32 	[_ZZ8rankSortPiS_iE8miNumero], %r177;
	mov.b32 	%r178, 0;
	st.shared.u32 	[_ZZ8rankSortPiS_iE4rank], %r178;
$L__BB0_30:
	bar.sync 	0;
	setp.lt.s32 	%p95, %r4, 1;
	mov.b32 	%r236, 0;
	@%p95 bra 	$L__BB0_53;
	ld.shared.u32 	%r48, [_ZZ8rankSortPiS_iE8miNumero];
	mad.lo.s32 	%r49, %r2, %r1, %r7;
	add.s32 	%r223, %r233, 1;
	add.s32 	%r182, %r233, %r4;
	max.s32 	%r183, %r182, %r223;
	sub.s32 	%r51, %r183, %r233;
	and.b32  	%r52, %r51, 3;
	sub.s32 	%r184, %r233, %r183;
	setp.gt.u32 	%p96, %r184, -4;
	mov.b32 	%r236, 0;
	@%p96 bra 	$L__BB0_47;
	and.b32  	%r186, %r51, -4;
	neg.s32 	%r222, %r186;
	mov.b32 	%r236, 0;
$L__BB0_33:
	add.s32 	%r57, %r223, -1;
	mul.wide.s32 	%rd22, %r57, 4;
	add.s64 	%rd4, %rd2, %rd22;
	ld.global.u32 	%r58, [%rd4];
	setp.lt.s32 	%p97, %r58, %r48;
	mov.b32 	%r225, 1;
	@%p97 bra 	$L__BB0_36;
	setp.ne.s32 	%p98, %r58, %r48;
	mov.b32 	%r225, 0;
	@%p98 bra 	$L__BB0_36;
	setp.lt.u32 	%p99, %r57, %r49;
	selp.u32 	%r225, 1, 0, %p99;
$L__BB0_36:
	add.s32 	%r61, %r225, %r236;
	ld.global.u32 	%r62, [%rd4+4];
	setp.lt.s32 	%p100, %r62, %r48;
	mov.b32 	%r226, 1;
	@%p100 bra 	$L__BB0_39;
	setp.ne.s32 	%p101, %r62, %r48;
	mov.b32 	%r226, 0;
	@%p101 bra 	$L__BB0_39;
	setp.lt.u32 	%p102, %r223, %r49;
	selp.u32 	%r226, 1, 0, %p102;
$L__BB0_39:
	add.s32 	%r65, %r226, %r61;
	ld.global.u32 	%r66, [%rd4+8];
	setp.lt.s32 	%p103, %r66, %r48;
	mov.b32 	%r227, 1;
	@%p103 bra 	$L__BB0_42;
	setp.ne.s32 	%p104, %r66, %r48;
	mov.b32 	%r227, 0;
	@%p104 bra 	$L__BB0_42;
	add.s32 	%r193, %r223, 1;
	setp.lt.u32 	%p105, %r193, %r49;
	selp.u32 	%r227, 1, 0, %p105;
$L__BB0_42:
	add.s32 	%r69, %r227, %r65;
	ld.global.u32 	%r70, [%rd4+12];
	setp.lt.s32 	%p106, %r70, %r48;
	mov.b32 	%r228, 1;
	@%p106 bra 	$L__BB0_45;
	setp.ne.s32 	%p107, %r70, %r48;
	mov.b32 	%r228, 0;
	@%p107 bra 	$L__BB0_45;
	add.s32 	%r196, %r223, 2;
	setp.lt.u32 	%p108, %r196, %r49;
	selp.u32 	%r228, 1, 0, %p108;
$L__BB0_45:
	add.s32 	%r236, %r228, %r69;
	add.s32 	%r223, %r223, 4;
	add.s32 	%r222, %r222, 4;
	setp.ne.s32 	%p109, %r222, 0;
	@%p109 bra 	$L__BB0_33;
	add.s32 	%r233, %r223, -1;
$L__BB0_47:
	setp.eq.s32 	%p110, %r52, 0;
	@%p110 bra 	$L__BB0_53;
	neg.s32 	%r232, %r52;
$L__BB0_49:
	.pragma "nounroll";
	mul.wide.s32 	%rd23, %r233, 4;
	add.s64 	%rd24, %rd2, %rd23;
	ld.global.u32 	%r84, [%rd24];
	setp.lt.s32 	%p111, %r84, %r48;
	mov.b32 	%r235, 1;
	@%p111 bra 	$L__BB0_52;
	setp.ne.s32 	%p112, %r84, %r48;
	mov.b32 	%r235, 0;
	@%p112 bra 	$L__BB0_52;
	setp.lt.u32 	%p113, %r233, %r49;
	selp.u32 	%r235, 1, 0, %p113;
$L__BB0_52:
	add.s32 	%r236, %r235, %r236;
	add.s32 	%r233, %r233, 1;
	add.s32 	%r232, %r232, 1;
	setp.ne.s32 	%p114, %r232, 0;
	@%p114 bra 	$L__BB0_49;
$L__BB0_53:
	ld.shared.u32 	%r199, [_ZZ8rankSortPiS_iE10tamThreads];
	setp.ge.u32 	%p115, %r5, %r199;
	@%p115 bra 	$L__BB0_58;
	mad.lo.s32 	%r91, %r4, %r3, %r5;
	mul.wide.u32 	%rd25, %r91, 4;
	add.s64 	%rd26, %rd2, %rd25;
	ld.global.u32 	%r92, [%rd26];
	ld.shared.u32 	%r93, [_ZZ8rankSortPiS_iE8miNumero];
	setp.lt.s32 	%p116, %r92, %r93;
	mov.b32 	%r237, 1;
	@%p116 bra 	$L__BB0_57;
	setp.ne.s32 	%p117, %r92, %r93;
	mov.b32 	%r237, 0;
	@%p117 bra 	$L__BB0_57;
	mad.lo.s32 	%r202, %r2, %r1, %r7;
	setp.lt.u32 	%p118, %r91, %r202;
	selp.u32 	%r237, 1, 0, %p118;
$L__BB0_57:
	add.s32 	%r236, %r237, %r236;
$L__BB0_58:
	setp.ne.s32 	%p119, %r5, 0;
	atom.shared.add.u32 	%r203, [_ZZ8rankSortPiS_iE4rank], %r236;
	bar.sync 	0;
	@%p119 bra 	$L__BB0_60;
	ld.shared.u32 	%r204, [_ZZ8rankSortPiS_iE8miNumero];
	ld.shared.u32 	%r205, [_ZZ8rankSortPiS_iE4rank];
	mul.wide.s32 	%rd27, %r205, 4;
	add.s64 	%rd28, %rd1, %rd27;
	st.global.u32 	[%rd28], %r204;
$L__BB0_60:
	ret;

}


// ===== COMPILED SASS (sm_100) =====

	.target	sm_100

	.elftype	@"ET_EXEC"


//--------------------- .note.nv.tkinfo           --------------------------
	.section	.note.nv.tkinfo,"",@"SHT_NOTE"
	.sectionflags	@"SHF_NOTE_NV_TKINFO"
	.tkinfo
        /*0018*/ 	.word	0x00000002
        /*0030*/ 	.string	""
        /*0030*/ 	.string	"ptxas"
        /*0030*/ 	.string	"Cuda compilation tools, release 13.0, V13.0.88"
        /*0030*/ 	.string	"Build cuda_13.0.r13.0/compiler.36424714_0"
        /*0030*/ 	.string	"-arch sm_100 -m 64 "



//--------------------- .note.nv.cuinfo           --------------------------
	.section	.note.nv.cuinfo,"",@"SHT_NOTE"
	.sectionflags	@"SHF_NOTE_NV_CUINFO"
        /*0018*/ 	.short	0x0002
        /*001a*/ 	.short	0x0064
        /*001c*/ 	.short	0x0082
	.zero		2


//--------------------- .nv.info                  --------------------------
	.section	.nv.info,"",@"SHT_CUDA_INFO"
	.align	4


	//----- nvinfo : EIATTR_REGCOUNT
	.align		4
        /*0000*/ 	.byte	0x04, 0x2f
        /*0002*/ 	.short	(.L_1 - .L_0)
	.align		4
.L_0:
        /*0004*/ 	.word	index@(_Z8rankSortPiS_i)
        /*0008*/ 	.word	0x0000001f


	//----- nvinfo : EIATTR_FRAME_SIZE
	.align		4
.L_1:
        /*000c*/ 	.byte	0x04, 0x11
        /*000e*/ 	.short	(.L_3 - .L_2)
	.align		4
.L_2:
        /*0010*/ 	.word	index@(_Z8rankSortPiS_i)
        /*0014*/ 	.word	0x00000000


	//----- nvinfo : EIATTR_MIN_STACK_SIZE
	.align		4
.L_3:
        /*0018*/ 	.byte	0x04, 0x12
        /*001a*/ 	.short	(.L_5 - .L_4)
	.align		4
.L_4:
        /*001c*/ 	.word	index@(_Z8rankSortPiS_i)
        /*0020*/ 	.word	0x00000000
.L_5:


//--------------------- .nv.compat                --------------------------
	.section	.nv.compat,"",@"SHT_CUDA_COMPAT_INFO"
	.align	4
        /*0000*/ 	.byte	0x02, 0x09, 0x00, 0x00, 0x02, 0x02, 0x01, 0x00, 0x02, 0x05, 0x05, 0x00, 0x03, 0x07, 0x01, 0x01
        /*0010*/ 	.byte	0x02, 0x03, 0x00, 0x00, 0x02, 0x06, 0x01, 0x00, 0x04, 0x0b, 0x08, 0x00, 0x09, 0x00, 0x00, 0x00
        /*0020*/ 	.byte	0x00, 0x00, 0x00, 0x00


//--------------------- .nv.info._Z8rankSortPiS_i --------------------------
	.section	.nv.info._Z8rankSortPiS_i,"",@"SHT_CUDA_INFO"
	.sectionflags	@""
	.align	4


	//----- nvinfo : EIATTR_CUDA_API_VERSION
	.align		4
        /*0000*/ 	.byte	0x04, 0x37
        /*0002*/ 	.short	(.L_7 - .L_6)
.L_6:
        /*0004*/ 	.word	0x00000082


	//----- nvinfo : EIATTR_KPARAM_INFO
	.align		4
.L_7:
        /*0008*/ 	.byte	0x04, 0x17
        /*000a*/ 	.short	(.L_9 - .L_8)
.L_8:
        /*000c*/ 	.word	0x00000000
        /*0010*/ 	.short	0x0002
        /*0012*/ 	.short	0x0010
        /*0014*/ 	.byte	0x00, 0xf0, 0x11, 0x00


	//----- nvinfo : EIATTR_KPARAM_INFO
	.align		4
.L_9:
        /*0018*/ 	.byte	0x04, 0x17
        /*001a*/ 	.short	(.L_11 - .L_10)
.L_10:
        /*001c*/ 	.word	0x00000000
        /*0020*/ 	.short	0x0001
        /*0022*/ 	.short	0x0008
        /*0024*/ 	.byte	0x00, 0xf5, 0x21, 0x00


	//----- nvinfo : EIATTR_KPARAM_INFO
	.align		4
.L_11:
        /*0028*/ 	.byte	0x04, 0x17
        /*002a*/ 	.short	(.L_13 - .L_12)
.L_12:
        /*002c*/ 	.word	0x00000000
        /*0030*/ 	.short	0x0000
        /*0032*/ 	.short	0x0000
        /*0034*/ 	.byte	0x00, 0xf5, 0x21, 0x00


	//----- nvinfo : EIATTR_SPARSE_MMA_MASK
	.align		4
.L_13:
        /*0038*/ 	.byte	0x03, 0x50
        /*003a*/ 	.short	0x0000


	//----- nvinfo : EIATTR_MAXREG_COUNT
	.align		4
        /*003c*/ 	.byte	0x03, 0x1b
        /*003e*/ 	.short	0x00ff


	//----- nvinfo : EIATTR_NUM_BARRIERS
	.align		4
        /*0040*/ 	.byte	0x02, 0x4c
        /*0042*/ 	.byte	0x01
	.zero		1


	//----- nvinfo : EIATTR_MERCURY_ISA_VERSION
	.align		4
        /*0044*/ 	.byte	0x03, 0x5f
        /*0046*/ 	.short	0x0101


	//----- nvinfo : EIATTR_INT_WARP_WIDE_INSTR_OFFSETS
	.align		4
        /*0048*/ 	.byte	0x04, 0x31
        /*004a*/ 	.short	(.L_15 - .L_14)


	//   ....[0]....
.L_14:
        /*004c*/ 	.word	0x00001000


	//   ....[1]....
        /*0050*/ 	.word	0x00001010


	//   ....[2]....
        /*0054*/ 	.word	0x00001990


	//   ....[3]....
        /*0058*/ 	.word	0x000019a0


	//----- nvinfo : EIATTR_VRC_CTA_INIT_COUNT
	.align		4
.L_15:
        /*005c*/ 	.byte	0x02, 0x4a
	.zero		1
	.zero		1


	//----- nvinfo : EIATTR_EXIT_INSTR_OFFSETS
	.align		4
        /*0060*/ 	.byte	0x04, 0x1c
        /*0062*/ 	.short	(.L_17 - .L_16)


	//   ....[0]....
.L_16:
        /*0064*/ 	.word	0x00001160


	//   ....[1]....
        /*0068*/ 	.word	0x00001a30


	//   ....[2]....
        /*006c*/ 	.word	0x00001a80


	//----- nvinfo : EIATTR_CRS_STACK_SIZE
	.align		4
.L_17:
        /*0070*/ 	.byte	0x04, 0x1e
        /*0072*/ 	.short	(.L_19 - .L_18)
.L_18:
        /*0074*/ 	.word	0x00000000


	//----- nvinfo : EIATTR_CBANK_PARAM_SIZE
	.align		4
.L_19:
        /*0078*/ 	.byte	0x03, 0x19
        /*007a*/ 	.short	0x0014


	//----- nvinfo : EIATTR_PARAM_CBANK
	.align		4
        /*007c*/ 	.byte	0x04, 0x0a
        /*007e*/ 	.short	(.L_21 - .L_20)
	.align		4
.L_20:
        /*0080*/ 	.word	index@(.nv.constant0._Z8rankSortPiS_i)
        /*0084*/ 	.short	0x0380
        /*0086*/ 	.short	0x0014


	//----- nvinfo : EIATTR_SW_WAR
	.align		4
.L_21:
        /*0088*/ 	.byte	0x04, 0x36
        /*008a*/ 	.short	(.L_23 - .L_22)
.L_22:
        /*008c*/ 	.word	0x00000008
.L_23:


//--------------------- .nv.callgraph             --------------------------
	.section	.nv.callgraph,"",@"SHT_CUDA_CALLGRAPH"
	.align	4
	.sectionentsize	8
	.align		4
        /*0000*/ 	.word	0x00000000
	.align		4
        /*0004*/ 	.word	0xffffffff
	.align		4
        /*0008*/ 	.word	0x00000000
	.align		4
        /*000c*/ 	.word	0xfffffffe
	.align		4
        /*0010*/ 	.word	0x00000000
	.align		4
        /*0014*/ 	.word	0xfffffffd
	.align		4
        /*0018*/ 	.word	0x00000000
	.align		4
        /*001c*/ 	.word	0xfffffffc


//--------------------- .text._Z8rankSortPiS_i    --------------------------
	.section	.text._Z8rankSortPiS_i,"ax",@progbits
	.align	128
        .global         _Z8rankSortPiS_i
        .type           _Z8rankSortPiS_i,@function
        .size           _Z8rankSortPiS_i,(.L_x_40 - _Z8rankSortPiS_i)
        .other          _Z8rankSortPiS_i,@"STO_CUDA_ENTRY STV_DEFAULT"
_Z8rankSortPiS_i:
.text._Z8rankSortPiS_i:
[----:B------:R-:W-:Y:S01]  /*0000*/  LDC R1, c[0x0][0x37c] ;  /* 0x0000df00ff017b82 */ /* 0x000fe20000000800 */
[----:B------:R-:W0:Y:S07]  /*0010*/  LDCU UR8, c[0x0][0x370] ;  /* 0x00006e00ff0877ac */ /* 0x000e2e0008000800 */
[----:B------:R-:W1:Y:S01]  /*0020*/  LDC R9, c[0x0][0x390] ;  /* 0x0000e400ff097b82 */ /* 0x000e620000000800 */
[----:B------:R-:W2:Y:S01]  /*0030*/  S2R R0, SR_TID.X ;  /* 0x0000000000007919 */ /* 0x000ea20000002100 */
[----:B------:R-:W3:Y:S01]  /*0040*/  LDCU UR9, c[0x0][0x360] ;  /* 0x00006c00ff0977ac */ /* 0x000ee20008000800 */
[----:B------:R-:W4:Y:S01]  /*0050*/  LDCU.64 UR10, c[0x0][0x358] ;  /* 0x00006b00ff0a77ac */ /* 0x000f220008000a00 */
[----:B0-----:R-:W0:Y:S01]  /*0060*/  I2F.U32.RP R6, UR8 ;  /* 0x0000000800067d06 */ /* 0x001e220008209000 */
[----:B------:R-:W-:-:S02]  /*0070*/  ISETP.NE.U32.AND P3, PT, RZ, UR8, PT ;  /* 0x00000008ff007c0c */ /* 0x000fc4000bf65070 */
[----:B---3--:R-:W-:-:S05]  /*0080*/  ISETP.NE.U32.AND P6, PT, RZ, UR9, PT ;  /* 0x00000009ff007c0c */ /* 0x008fca000bfc5070 */
[----:B------:R-:W3:Y:S08]  /*0090*/  I2F.U32.RP R7, UR9 ;  /* 0x0000000900077d06 */ /* 0x000ef00008209000 */
[----:B0-----:R-:W0:Y:S01]  /*00a0*/  MUFU.RCP R6, R6 ;  /* 0x0000000600067308 */ /* 0x001e220000001000 */
[----:B--2---:R-:W-:-:S07]  /*00b0*/  ISETP.NE.AND P2, PT, R0, RZ, PT ;  /* 0x000000ff0000720c */ /* 0x004fce0003f45270 */
[----:B---3--:R-:W2:Y:S01]  /*00c0*/  MUFU.RCP R7, R7 ;  /* 0x0000000700077308 */ /* 0x008ea20000001000 */
[----:B0-----:R-:W-:-:S07]  /*00d0*/  VIADD R2, R6, 0xffffffe ;  /* 0x0ffffffe06027836 */ /* 0x001fce0000000000 */
[----:B------:R0:W3:Y:S01]  /*00e0*/  F2I.FTZ.U32.TRUNC.NTZ R3, R2 ;  /* 0x0000000200037305 */ /* 0x0000e2000021f000 */
[----:B--2---:R-:W-:-:S07]  /*00f0*/  VIADD R4, R7, 0xffffffe ;  /* 0x0ffffffe07047836 */ /* 0x004fce0000000000 */
[----:B------:R2:W5:Y:S01]  /*0100*/  F2I.FTZ.U32.TRUNC.NTZ R5, R4 ;  /* 0x0000000400057305 */ /* 0x000562000021f000 */
[----:B0-----:R-:W-:Y:S02]  /*0110*/  IMAD.MOV.U32 R2, RZ, RZ, RZ ;  /* 0x000000ffff027224 */ /* 0x001fe400078e00ff */
[----:B---3--:R-:W-:Y:S02]  /*0120*/  IMAD.MOV R8, RZ, RZ, -R3 ;  /* 0x000000ffff087224 */ /* 0x008fe400078e0a03 */
[----:B--2---:R-:W-:Y:S02]  /*0130*/  IMAD.MOV.U32 R4, RZ, RZ, RZ ;  /* 0x000000ffff047224 */ /* 0x004fe400078e00ff */
[----:B------:R-:W-:Y:S02]  /*0140*/  IMAD R7, R8, UR8, RZ ;  /* 0x0000000808077c24 */ /* 0x000fe4000f8e02ff */
[----:B-----5:R-:W-:Y:S02]  /*0150*/  IMAD.MOV R11, RZ, RZ, -R5 ;  /* 0x000000ffff0b7224 */ /* 0x020fe400078e0a05 */
[----:B------:R-:W-:-:S02]  /*0160*/  IMAD.HI.U32 R2, R3, R7, R2 ;  /* 0x0000000703027227 */ /* 0x000fc400078e0002 */
[----:B------:R-:W0:Y:S02]  /*0170*/  @!P2 S2R R7, SR_CgaCtaId ;  /* 0x000000000007a919 */ /* 0x000e240000008800 */
[----:B------:R-:W-:Y:S02]  /*0180*/  IMAD R11, R11, UR9, RZ ;  /* 0x000000090b0b7c24 */ /* 0x000fe4000f8e02ff */
[----:B-1----:R-:W-:-:S04]  /*0190*/  IMAD.HI.U32 R2, R2, R9, RZ ;  /* 0x0000000902027227 */ /* 0x002fc800078e00ff */
[----:B------:R-:W-:-:S04]  /*01a0*/  IMAD.HI.U32 R3, R5, R11, R4 ;  /* 0x0000000b05037227 */ /* 0x000fc800078e0004 */
[----:B------:R-:W-:Y:S02]  /*01b0*/  IMAD.MOV R4, RZ, RZ, -R2 ;  /* 0x000000ffff047224 */ /* 0x000fe400078e0a02 */
[----:B------:R-:W-:-:S04]  /*01c0*/  IMAD.HI.U32 R3, R3, R9, RZ ;  /* 0x0000000903037227 */ /* 0x000fc800078e00ff */
[----:B------:R-:W-:Y:S02]  /*01d0*/  IMAD.MOV R6, RZ, RZ, -R3 ;  /* 0x000000ffff067224 */ /* 0x000fe400078e0a03 */
[--C-:B------:R-:W-:Y:S02]  /*01e0*/  IMAD R4, R4, UR8, R9.reuse ;  /* 0x0000000804047c24 */ /* 0x100fe4000f8e0209 */
[----:B------:R-:W-:-:S03]  /*01f0*/  IMAD R5, R6, UR9, R9 ;  /* 0x0000000906057c24 */ /* 0x000fc6000f8e0209 */
[----:B------:R-:W-:Y:S02]  /*0200*/  ISETP.GE.U32.AND P0, PT, R4, UR8, PT ;  /* 0x0000000804007c0c */ /* 0x000fe4000bf06070 */
[----:B------:R-:W-:-:S11]  /*0210*/  ISETP.GE.U32.AND P4, PT, R5, UR9, PT ;  /* 0x0000000905007c0c */ /* 0x000fd6000bf86070 */
[----:B------:R-:W-:Y:S02]  /*0220*/  @P0 VIADD R4, R4, -UR8 ;  /* 0x8000000804040c36 */ /* 0x000fe40008000000 */
[----:B------:R-:W-:Y:S01]  /*0230*/  @P4 IADD3 R5, PT, PT, R5, -UR9, RZ ;  /* 0x8000000905054c10 */ /* 0x000fe2000fffe0ff */
[----:B------:R-:W-:Y:S02]  /*0240*/  @P0 VIADD R2, R2, 0x1 ;  /* 0x0000000102020836 */ /* 0x000fe40000000000 */
[----:B------:R-:W-:Y:S01]  /*0250*/  ISETP.GE.U32.AND P1, PT, R4, UR8, PT ;  /* 0x0000000804007c0c */ /* 0x000fe2000bf26070 */
[----:B------:R-:W-:Y:S01]  /*0260*/  @P4 VIADD R3, R3, 0x1 ;  /* 0x0000000103034836 */ /* 0x000fe20000000000 */
[----:B------:R-:W-:Y:S02]  /*0270*/  ISETP.GE.U32.AND P5, PT, R5, UR9, PT ;  /* 0x0000000905007c0c */ /* 0x000fe4000bfa6070 */
[----:B------:R-:W-:Y:S01]  /*0280*/  @!P2 MOV R4, 0x400 ;  /* 0x000004000004a802 */ /* 0x000fe20000000f00 */
[----:B------:R-:W1:Y:S03]  /*0290*/  S2R R5, SR_CTAID.X ;  /* 0x0000000000057919 */ /* 0x000e660000002500 */
[----:B0-----:R-:W-:-:S05]  /*02a0*/  @!P2 LEA R8, R7, R4, 0x18 ;  /* 0x000000040708a211 */ /* 0x001fca00078ec0ff */
[----:B------:R-:W-:Y:S01]  /*02b0*/  @P1 VIADD R2, R2, 0x1 ;  /* 0x0000000102021836 */ /* 0x000fe20000000000 */
[----:B------:R-:W-:Y:S01]  /*02c0*/  @!P3 LOP3.LUT R2, RZ, UR8, RZ, 0x33, !PT ;  /* 0x00000008ff02bc12 */ /* 0x000fe2000f8e33ff */
[----:B------:R-:W-:Y:S01]  /*02d0*/  @P5 VIADD R3, R3, 0x1 ;  /* 0x0000000103035836 */ /* 0x000fe20000000000 */
[----:B------:R-:W-:Y:S02]  /*02e0*/  @!P6 LOP3.LUT R3, RZ, UR9, RZ, 0x33, !PT ;  /* 0x00000009ff03ec12 */ /* 0x000fe4000f8e33ff */
[----:B------:R-:W-:Y:S01]  /*02f0*/  ISETP.GE.AND P0, PT, R2, 0x1, PT ;  /* 0x000000010200780c */ /* 0x000fe20003f06270 */
[----:B------:R-:W-:Y:S02]  /*0300*/  @!P2 IMAD.MOV R6, RZ, RZ, -R2 ;  /* 0x000000ffff06a224 */ /* 0x000fe400078e0a02 */
[----:B------:R-:W-:Y:S02]  /*0310*/  @!P2 IMAD.MOV R10, RZ, RZ, -R3 ;  /* 0x000000ffff0aa224 */ /* 0x000fe400078e0a03 */
[----:B------:R-:W-:-:S02]  /*0320*/  @!P2 IMAD R6, R6, UR8, R9 ;  /* 0x000000080606ac24 */ /* 0x000fc4000f8e0209 */
[----:B------:R-:W-:Y:S02]  /*0330*/  @!P2 IMAD R7, R10, UR9, R9 ;  /* 0x000000090a07ac24 */ /* 0x000fe4000f8e0209 */
[----:B------:R-:W-:-:S03]  /*0340*/  IMAD R4, R3, R0, RZ ;  /* 0x0000000003047224 */ /* 0x000fc600078e02ff */
[----:B------:R0:W-:Y:S01]  /*0350*/  @!P2 STS.64 [R8], R6 ;  /* 0x000000060800a388 */ /* 0x0001e20000000a00 */
[----:B----4-:R-:W-:Y:S05]  /*0360*/  @!P0 BRA `(.L_x_0) ;  /* 0x0000000c00688947 */ /* 0x010fea0003800000 */
[----:B------:R-:W2:Y:S01]  /*0370*/  LDC.64 R12, c[0x0][0x380] ;  /* 0x0000e000ff0c7b82 */ /* 0x000ea20000000a00 */
[----:B0-----:R-:W-:Y:S02]  /*0380*/  VIADD R6, R4, 0x1 ;  /* 0x0000000104067836 */ /* 0x001fe40000000000 */
[----:B-1----:R-:W-:Y:S02]  /*0390*/  IMAD R7, R2, R5, RZ ;  /* 0x0000000502077224 */ /* 0x002fe400078e02ff */
[----:B------:R-:W-:Y:S01]  /*03a0*/  IMAD R8, R3, UR9, R0 ;  /* 0x0000000903087c24 */ /* 0x000fe2000f8e0200 */
[----:B------:R-:W-:-:S04]  /*03b0*/  VIADDMNMX R9, R4, R3, R6, !PT ;  /* 0x0000000304097246 */ /* 0x000fc80007800106 */
[C---:B------:R-:W-:Y:S01]  /*03c0*/  IADD3 R6, PT, PT, -R4.reuse, R9, RZ ;  /* 0x0000000904067210 */ /* 0x040fe20007ffe1ff */
[----:B------:R-:W-:-:S03]  /*03d0*/  IMAD.IADD R10, R4, 0x1, -R9 ;  /* 0x00000001040a7824 */ /* 0x000fc600078e0a09 */
[----:B------:R-:W-:Y:S02]  /*03e0*/  LOP3.LUT R18, R6, 0xfffffff8, RZ, 0xc0, !PT ;  /* 0xfffffff806127812 */ /* 0x000fe400078ec0ff */
[----:B------:R-:W-:Y:S01]  /*03f0*/  ISETP.GT.U32.AND P3, PT, R10, -0x8, PT ;  /* 0xfffffff80a00780c */ /* 0x000fe20003f64070 */
[----:B------:R-:W-:Y:S01]  /*0400*/  IMAD.IADD R10, R2, 0x1, R7 ;  /* 0x00000001020a7824 */ /* 0x000fe200078e0207 */
[C---:B------:R-:W-:Y:S01]  /*0410*/  LOP3.LUT R9, R6.reuse, 0x7, RZ, 0xc0, !PT ;  /* 0x0000000706097812 */ /* 0x040fe200078ec0ff */
[----:B------:R-:W-:Y:S01]  /*0420*/  IMAD.MOV R18, RZ, RZ, -R18 ;  /* 0x000000ffff127224 */ /* 0x000fe200078e0a12 */
[----:B------:R-:W-:Y:S01]  /*0430*/  LOP3.LUT R11, R6, 0x3, RZ, 0xc0, !PT ;  /* 0x00000003060b7812 */ /* 0x000fe200078ec0ff */
[----:B--2---:R-:W-:-:S08]  /*0440*/  IMAD.WIDE.U32 R12, R8, 0x4, R12 ;  /* 0x00000004080c7825 */ /* 0x004fd000078e000c */
.L_x_15:
[----:B------:R-:W-:Y:S01]  /*0450*/  ISETP.NE.AND P2, PT, R0, RZ, PT ;  /* 0x000000ff0000720c */ /* 0x000fe20003f45270 */
[----:B------:R-:W-:-:S12]  /*0460*/  BSSY.RECONVERGENT B0, `(.L_x_1) ;  /* 0x000000a000007945 */ /* 0x000fd80003800200 */
[----:B--2---:R-:W-:Y:S05]  /*0470*/  @P2 BRA `(.L_x_2) ;  /* 0x0000000000202947 */ /* 0x004fea0003800000 */
[----:B------:R-:W0:Y:S02]  /*0480*/  LDC.64 R14, c[0x0][0x380] ;  /* 0x0000e000ff0e7b82 */ /* 0x000e240000000a00 */
[----:B0-----:R-:W-:-:S05]  /*0490*/  IMAD.WIDE R14, R7, 0x4, R14 ;  /* 0x00000004070e7825 */ /* 0x001fca00078e020e */
[----:B------:R-:W2:Y:S01]  /*04a0*/  LDG.E R16, desc[UR10][R14.64] ;  /* 0x0000000a0e107981 */ /* 0x000ea2000c1e1900 */
[----:B------:R-:W0:Y:S01]  /*04b0*/  S2UR UR5, SR_CgaCtaId ;  /* 0x00000000000579c3 */ /* 0x000e220000008800 */
[----:B------:R-:W-:Y:S01]  /*04c0*/  UMOV UR4, 0x400 ;  /* 0x0000040000047882 */ /* 0x000fe20000000000 */
[----:B------:R-:W-:Y:S01]  /*04d0*/  IMAD.MOV.U32 R17, RZ, RZ, RZ ;  /* 0x000000ffff117224 */ /* 0x000fe200078e00ff */
[----:B0-----:R-:W-:-:S09]  /*04e0*/  ULEA UR4, UR5, UR4, 0x18 ;  /* 0x0000000405047291 */ /* 0x001fd2000f8ec0ff */
[----:B--2---:R0:W-:Y:S03]  /*04f0*/  STS.64 [UR4+0x8], R16 ;  /* 0x00000810ff007988 */ /* 0x0041e60008000a04 */
.L_x_2:
[----:B------:R-:W-:Y:S05]  /*0500*/  BSYNC.RECONVERGENT B0 ;  /* 0x0000000000007941 */ /* 0x000fea0003800200 */
.L_x_1:
[----:B------:R-:W-:Y:S01]  /*0510*/  BAR.SYNC.DEFER_BLOCKING 0x0 ;  /* 0x0000000000007b1d */ /* 0x000fe20000010000 */
[----:B------:R-:W-:Y:S01]  /*0520*/  ISETP.GE.AND P0, PT, R3, 0x1, PT ;  /* 0x000000010300780c */ /* 0x000fe20003f06270 */
[----:B------:R-:W-:-:S12]  /*0530*/  IMAD.MOV.U32 R20, RZ, RZ, RZ ;  /* 0x000000ffff147224 */ /* 0x000fd800078e00ff */
[----:B------:R-:W-:Y:S05]  /*0540*/  @!P0 BRA `(.L_x_3) ;  /* 0x0000000800588947 */ /* 0x000fea0003800000 */
[----:B------:R-:W1:Y:S01]  /*0550*/  S2UR UR5, SR_CgaCtaId ;  /* 0x00000000000579c3 */ /* 0x000e620000008800 */
[----:B------:R-:W-:Y:S01]  /*0560*/  UMOV UR4, 0x400 ;  /* 0x0000040000047882 */ /* 0x000fe20000000000 */
[----:B------:R-:W-:Y:S01]  /*0570*/  BSSY.RECONVERGENT B0, `(.L_x_4) ;  /* 0x0000049000007945 */ /* 0x000fe20003800200 */
[----:B------:R-:W-:Y:S02]  /*0580*/  IMAD.MOV.U32 R20, RZ, RZ, RZ ;  /* 0x000000ffff147224 */ /* 0x000fe400078e00ff */
[----:B------:R-:W-:Y:S01]  /*0590*/  IMAD.MOV.U32 R21, RZ, RZ, R4 ;  /* 0x000000ffff157224 */ /* 0x000fe200078e0004 */
[----:B-1----:R-:W-:-:S09]  /*05a0*/  ULEA UR4, UR5, UR4, 0x18 ;  /* 0x0000000405047291 */ /* 0x002fd2000f8ec0ff */
[----:B------:R-:W1:Y:S01]  /*05b0*/  LDS R19, [UR4+0x8] ;  /* 0x00000804ff137984 */ /* 0x000e620008000800 */
[----:B------:R-:W-:Y:S05]  /*05c0*/  @P3 BRA `(.L_x_5) ;  /* 0x00000004000c3947 */ /* 0x000fea0003800000 */
[----:B------:R-:W-:Y:S01]  /*05d0*/  BSSY.RECONVERGENT B1, `(.L_x_6) ;  /* 0x0000041000017945 */ /* 0x000fe20003800200 */
[----:B0-----:R-:W-:Y:S01]  /*05e0*/  VIADD R16, R4, 0x3 ;  /* 0x0000000304107836 */ /* 0x001fe20000000000 */
[----:B------:R-:W-:Y:S01]  /*05f0*/  MOV R17, R18 ;  /* 0x0000001200117202 */ /* 0x000fe20000000f00 */
[----:B------:R-:W-:-:S07]  /*0600*/  IMAD.MOV.U32 R20, RZ, RZ, RZ ;  /* 0x000000ffff147224 */ /* 0x000fce00078e00ff */
.L_x_7:
[----:B------:R-:W0:Y:S01]  /*0610*/  LDC.64 R14, c[0x0][0x380] ;  /* 0x0000e000ff0e7b82 */ /* 0x000e220000000a00 */
[----:B------:R-:W-:-:S04]  /*0620*/  VIADD R21, R16, 0xfffffffd ;  /* 0xfffffffd10157836 */ /* 0x000fc80000000000 */
[----:B0-----:R-:W-:-:S05]  /*0630*/  IMAD.WIDE R14, R21, 0x4, R14 ;  /* 0x00000004150e7825 */ /* 0x001fca00078e020e */
[----:B------:R-:W1:Y:S04]  /*0640*/  LDG.E R23, desc[UR10][R14.64] ;  /* 0x0000000a0e177981 */ /* 0x000e68000c1e1900 */
[----:B------:R-:W2:Y:S04]  /*0650*/  LDG.E R28, desc[UR10][R14.64+0x4] ;  /* 0x0000040a0e1c7981 */ /* 0x000ea8000c1e1900 */
[----:B------:R-:W3:Y:S04]  /*0660*/  LDG.E R26, desc[UR10][R14.64+0x8] ;  /* 0x0000080a0e1a7981 */ /* 0x000ee8000c1e1900 */
[----:B------:R-:W4:Y:S04]  /*0670*/  LDG.E R22, desc[UR10][R14.64+0xc] ;  /* 0x00000c0a0e167981 */ /* 0x000f28000c1e1900 */
[----:B------:R-:W5:Y:S04]  /*0680*/  LDG.E R24, desc[UR10][R14.64+0x10] ;  /* 0x0000100a0e187981 */ /* 0x000f68000c1e1900 */
[----:B------:R-:W5:Y:S01]  /*0690*/  LDG.E R25, desc[UR10][R14.64+0x1c] ;  /* 0x00001c0a0e197981 */ /* 0x000f62000c1e1900 */
[----:B-1----:R-:W-:-:S04]  /*06a0*/  ISETP.NE.AND P1, PT, R23, R19, PT ;  /* 0x000000131700720c */ /* 0x002fc80003f25270 */
[----:B------:R-:W-:Y:S02]  /*06b0*/  ISETP.LT.AND P1, PT, R21, R7, !P1 ;  /* 0x000000071500720c */ /* 0x000fe40004f21270 */
[----:B------:R-:W5:Y:S02]  /*06c0*/  LDG.E R21, desc[UR10][R14.64+0x14] ;  /* 0x0000140a0e157981 */ /* 0x000f64000c1e1900 */
[-C--:B------:R-:W-:Y:S01]  /*06d0*/  ISETP.LT.OR P1, PT, R23, R19.reuse, P1 ;  /* 0x000000131700720c */ /* 0x080fe20000f21670 */
[----:B------:R-:W-:Y:S01]  /*06e0*/  VIADD R23, R16, 0xfffffffe ;  /* 0xfffffffe10177836 */ /* 0x000fe20000000000 */
[----:B--2---:R-:W-:-:S04]  /*06f0*/  ISETP.NE.AND P0, PT, R28, R19, PT ;  /* 0x000000131c00720c */ /* 0x004fc80003f05270 */
[----:B------:R-:W-:Y:S02]  /*0700*/  ISETP.LT.AND P0, PT, R23, R7, !P0 ;  /* 0x000000071700720c */ /* 0x000fe40004701270 */
[----:B------:R0:W2:Y:S02]  /*0710*/  LDG.E R23, desc[UR10][R14.64+0x18] ;  /* 0x0000180a0e177981 */ /* 0x0000a4000c1e1900 */
[-C--:B------:R-:W-:Y:S01]  /*0720*/  ISETP.LT.OR P0, PT, R28, R19.reuse, P0 ;  /* 0x000000131c00720c */ /* 0x080fe20000701670 */
[----:B------:R-:W-:Y:S01]  /*0730*/  VIADD R28, R16, 0xffffffff ;  /* 0xffffffff101c7836 */ /* 0x000fe20000000000 */
[----:B---3--:R-:W-:Y:S01]  /*0740*/  ISETP.NE.AND P4, PT, R26, R19, PT ;  /* 0x000000131a00720c */ /* 0x008fe20003f85270 */
[----:B------:R-:W-:-:S03]  /*0750*/  VIADD R27, R20, 0x1 ;  /* 0x00000001141b7836 */ /* 0x000fc60000000000 */
[----:B------:R-:W-:Y:S01]  /*0760*/  ISETP.LT.AND P4, PT, R28, R7, !P4 ;  /* 0x000000071c00720c */ /* 0x000fe20006781270 */
[----:B------:R-:W-:-:S03]  /*0770*/  @!P1 IMAD.MOV R27, RZ, RZ, R20 ;  /* 0x000000ffff1b9224 */ /* 0x000fc600078e0214 */
[-C--:B------:R-:W-:Y:S02]  /*0780*/  ISETP.LT.OR P1, PT, R26, R19.reuse, P4 ;  /* 0x000000131a00720c */ /* 0x080fe40002721670 */
[----:B----4-:R-:W-:Y:S01]  /*0790*/  ISETP.NE.AND P4, PT, R22, R19, PT ;  /* 0x000000131600720c */ /* 0x010fe20003f85270 */
[----:B------:R-:W-:Y:S02]  /*07a0*/  VIADD R20, R27, 0x1 ;  /* 0x000000011b147836 */ /* 0x000fe40000000000 */
[----:B------:R-:W-:Y:S01]  /*07b0*/  @!P0 IMAD.MOV R20, RZ, RZ, R27 ;  /* 0x000000ffff148224 */ /* 0x000fe200078e021b */
[C---:B------:R-:W-:Y:S01]  /*07c0*/  ISETP.LT.AND P4, PT, R16.reuse, R7, !P4 ;  /* 0x000000071000720c */ /* 0x040fe20006781270 */
[----:B0-----:R-:W-:Y:S01]  /*07d0*/  VIADD R14, R16, 0x1 ;  /* 0x00000001100e7836 */ /* 0x001fe20000000000 */
[-C--:B-----5:R-:W-:Y:S02]  /*07e0*/  ISETP.NE.AND P0, PT, R24, R19.reuse, PT ;  /* 0x000000131800720c */ /* 0x0a0fe40003f05270 */
[----:B------:R-:W-:-:S02]  /*07f0*/  ISETP.LT.OR P4, PT, R22, R19, P4 ;  /* 0x000000131600720c */ /* 0x000fc40002781670 */
[----:B------:R-:W-:Y:S01]  /*0800*/  IADD3 R15, PT, PT, R20, 0x1, RZ ;  /* 0x00000001140f7810 */ /* 0x000fe20007ffe0ff */
[----:B------:R-:W-:Y:S01]  /*0810*/  @!P1 IMAD.MOV R15, RZ, RZ, R20 ;  /* 0x000000ffff0f9224 */ /* 0x000fe200078e0214 */
[----:B------:R-:W-:Y:S01]  /*0820*/  ISETP.LT.AND P0, PT, R14, R7, !P0 ;  /* 0x000000070e00720c */ /* 0x000fe20004701270 */
[----:B------:R-:W-:-:S03]  /*0830*/  VIADD R14, R16, 0x2 ;  /* 0x00000002100e7836 */ /* 0x000fc60000000000 */
[----:B------:R-:W-:Y:S01]  /*0840*/  ISETP.LT.OR P0, PT, R24, R19, P0 ;  /* 0x000000131800720c */ /* 0x000fe20000701670 */
[----:B------:R-:W-:-:S04]  /*0850*/  VIADD R20, R15, 0x1 ;  /* 0x000000010f147836 */ /* 0x000fc80000000000 */
[----:B------:R-:W-:-:S04]  /*0860*/  @!P4 IMAD.MOV R20, RZ, RZ, R15 ;  /* 0x000000ffff14c224 */ /* 0x000fc800078e020f */
[----:B------:R-:W-:Y:S02]  /*0870*/  VIADD R15, R20, 0x1 ;  /* 0x00000001140f7836 */ /* 0x000fe40000000000 */
[----:B------:R-:W-:Y:S02]  /*0880*/  VIADD R17, R17, 0x8 ;  /* 0x0000000811117836 */ /* 0x000fe40000000000 */
[----:B------:R-:W-:Y:S01]  /*0890*/  @!P0 IMAD.MOV R15, RZ, RZ, R20 ;  /* 0x000000ffff0f8224 */ /* 0x000fe200078e0214 */
[----:B------:R-:W-:-:S04]  /*08a0*/  ISETP.NE.AND P0, PT, R25, R19, PT ;  /* 0x000000131900720c */ /* 0x000fc80003f05270 */
[----:B------:R-:W-:Y:S02]  /*08b0*/  IADD3 R20, PT, PT, R15, 0x1, RZ ;  /* 0x000000010f147810 */ /* 0x000fe40007ffe0ff */
[----:B------:R-:W-:-:S04]  /*08c0*/  ISETP.NE.AND P1, PT, R21, R19, PT ;  /* 0x000000131500720c */ /* 0x000fc80003f25270 */
[----:B------:R-:W-:Y:S01]  /*08d0*/  ISETP.LT.AND P1, PT, R14, R7, !P1 ;  /* 0x000000070e00720c */ /* 0x000fe20004f21270 */
[----:B------:R-:W-:-:S03]  /*08e0*/  VIADD R14, R16, 0x3 ;  /* 0x00000003100e7836 */ /* 0x000fc60000000000 */
[-C--:B------:R-:W-:Y:S02]  /*08f0*/  ISETP.LT.OR P1, PT, R21, R19.reuse, P1 ;  /* 0x000000131500720c */ /* 0x080fe40000f21670 */
[----:B--2---:R-:W-:-:S04]  /*0900*/  ISETP.NE.AND P4, PT, R23, R19, PT ;  /* 0x000000131700720c */ /* 0x004fc80003f85270 */
[----:B------:R-:W-:Y:S01]  /*0910*/  ISETP.LT.AND P4, PT, R14, R7, !P4 ;  /* 0x000000070e00720c */ /* 0x000fe20006781270 */
[----:B------:R-:W-:-:S03]  /*0920*/  VIADD R14, R16, 0x4 ;  /* 0x00000004100e7836 */ /* 0x000fc60000000000 */
[----:B------:R-:W-:Y:S02]  /*0930*/  ISETP.LT.OR P4, PT, R23, R19, P4 ;  /* 0x000000131700720c */ /* 0x000fe40002781670 */
[----:B------:R-:W-:Y:S01]  /*0940*/  ISETP.LT.AND P0, PT, R14, R7, !P0 ;  /* 0x000000070e00720c */ /* 0x000fe20004701270 */
[----:B------:R-:W-:Y:S01]  /*0950*/  @!P1 IMAD.MOV R20, RZ, RZ, R15 ;  /* 0x000000ffff149224 */ /* 0x000fe200078e020f */
[----:B------:R-:W-:Y:S02]  /*0960*/  ISETP.NE.AND P1, PT, R17, RZ, PT ;  /* 0x000000ff1100720c */ /* 0x000fe40003f25270 */
[----:B------:R-:W-:Y:S01]  /*0970*/  ISETP.LT.OR P0, PT, R25, R19, P0 ;  /* 0x000000131900720c */ /* 0x000fe20000701670 */
[----:B------:R-:W-:-:S06]  /*0980*/  VIADD R14, R20, 0x1 ;  /* 0x00000001140e7836 */ /* 0x000fcc0000000000 */
[----:B------:R-:W-:Y:S02]  /*0990*/  @!P4 IMAD.MOV R14, RZ, RZ, R20 ;  /* 0x000000ffff0ec224 */ /* 0x000fe400078e0214 */
[----:B------:R-:W-:Y:S02]  /*09a0*/  VIADD R16, R16, 0x8 ;  /* 0x0000000810107836 */ /* 0x000fe40000000000 */
[----:B------:R-:W-:Y:S02]  /*09b0*/  VIADD R20, R14, 0x1 ;  /* 0x000000010e147836 */ /* 0x000fe40000000000 */
[----:B------:R-:W-:Y:S01]  /*09c0*/  @!P0 IMAD.MOV R20, RZ, RZ, R14 ;  /* 0x000000ffff148224 */ /* 0x000fe200078e020e */
[----:B------:R-:W-:Y:S06]  /*09d0*/  @P1 BRA `(.L_x_7) ;  /* 0xfffffffc000c1947 */ /* 0x000fec000383ffff */
[----:B------:R-:W-:Y:S05]  /*09e0*/  BSYNC.RECONVERGENT B1 ;  /* 0x0000000000017941 */ /* 0x000fea0003800200 */
.L_x_6:
[----:B------:R-:W-:-:S07]  /*09f0*/  VIADD R21, R16, 0xfffffffd ;  /* 0xfffffffd10157836 */ /* 0x000fce0000000000 */
.L_x_5:
[----:B------:R-:W-:Y:S05]  /*0a00*/  BSYNC.RECONVERGENT B0 ;  /* 0x0000000000007941 */ /* 0x000fea0003800200 */
.L_x_4:
[----:B------:R-:W-:Y:S01]  /*0a10*/  ISETP.NE.AND P0, PT, R9, RZ, PT ;  /* 0x000000ff0900720c */ /* 0x000fe20003f05270 */
[----:B------:R-:W-:-:S12]  /*0a20*/  BSSY.RECONVERGENT B0, `(.L_x_3) ;  /* 0x0000048000007945 */ /* 0x000fd80003800200 */
[----:B------:R-:W-:Y:S05]  /*0a30*/  @!P0 BRA `(.L_x_8) ;  /* 0x0000000400188947 */ /* 0x000fea0003800000 */
[----:B------:R-:W-:Y:S01]  /*0a40*/  ISETP.GE.U32.AND P0, PT, R9, 0x4, PT ;  /* 0x000000040900780c */ /* 0x000fe20003f06070 */
[----:B------:R-:W-:Y:S01]  /*0a50*/  BSSY.RECONVERGENT B1, `(.L_x_9) ;  /* 0x0000021000017945 */ /* 0x000fe20003800200 */
[----:B------:R-:W-:-:S11]  /*0a60*/  ISETP.NE.AND P4, PT, R11, RZ, PT ;  /* 0x000000ff0b00720c */ /* 0x000fd60003f85270 */
[----:B------:R-:W-:Y:S05]  /*0a70*/  @!P0 BRA `(.L_x_10) ;  /* 0x0000000000788947 */ /* 0x000fea0003800000 */
[----:B------:R-:W2:Y:S02]  /*0a80*/  LDC.64 R14, c[0x0][0x380] ;  /* 0x0000e000ff0e7b82 */ /* 0x000ea40000000a00 */
[----:B--2---:R-:W-:-:S05]  /*0a90*/  IMAD.WIDE R14, R21, 0x4, R14 ;  /* 0x00000004150e7825 */ /* 0x004fca00078e020e */
[----:B0-----:R-:W1:Y:S04]  /*0aa0*/  LDG.E R16, desc[UR10][R14.64] ;  /* 0x0000000a0e107981 */ /* 0x001e68000c1e1900 */
[----:B------:R-:W2:Y:S04]  /*0ab0*/  LDG.E R22, desc[UR10][R14.64+0x4] ;  /* 0x0000040a0e167981 */ /* 0x000ea8000c1e1900 */
[----:B------:R-:W3:Y:S04]  /*0ac0*/  LDG.E R26, desc[UR10][R14.64+0x8] ;  /* 0x0000080a0e1a7981 */ /* 0x000ee8000c1e1900 */
[----:B------:R0:W4:Y:S01]  /*0ad0*/  LDG.E R28, desc[UR10][R14.64+0xc] ;  /* 0x00000c0a0e1c7981 */ /* 0x000122000c1e1900 */
[----:B------:R-:W-:-:S02]  /*0ae0*/  VIADD R24, R21, 0x2 ;  /* 0x0000000215187836 */ /* 0x000fc40000000000 */
[----:B0-----:R-:W-:Y:S01]  /*0af0*/  VIADD R14, R21, 0x3 ;  /* 0x00000003150e7836 */ /* 0x001fe20000000000 */
[----:B-1----:R-:W-:-:S04]  /*0b00*/  ISETP.NE.AND P1, PT, R16, R19, PT ;  /* 0x000000131000720c */ /* 0x002fc80003f25270 */
[C---:B------:R-:W-:Y:S02]  /*0b10*/  ISETP.LT.AND P1, PT, R21.reuse, R7, !P1 ;  /* 0x000000071500720c */ /* 0x040fe40004f21270 */
[-C--:B--2---:R-:W-:Y:S02]  /*0b20*/  ISETP.NE.AND P0, PT, R22, R19.reuse, PT ;  /* 0x000000131600720c */ /* 0x084fe40003f05270 */
[-C--:B------:R-:W-:Y:S02]  /*0b30*/  ISETP.LT.OR P1, PT, R16, R19.reuse, P1 ;  /* 0x000000131000720c */ /* 0x080fe40000f21670 */
[C---:B------:R-:W-:Y:S01]  /*0b40*/  IADD3 R16, PT, PT, R21.reuse, 0x1, RZ ;  /* 0x0000000115107810 */ /* 0x040fe20007ffe0ff */
[----:B------:R-:W-:Y:S01]  /*0b50*/  VIADD R21, R21, 0x4 ;  /* 0x0000000415157836 */ /* 0x000fe20000000000 */
[----:B---3--:R-:W-:Y:S02]  /*0b60*/  ISETP.NE.AND P5, PT, R26, R19, PT ;  /* 0x000000131a00720c */ /* 0x008fe40003fa5270 */
[-C--:B------:R-:W-:Y:S01]  /*0b70*/  ISETP.LT.AND P0, PT, R16, R7.reuse, !P0 ;  /* 0x000000071000720c */ /* 0x080fe20004701270 */
[----:B------:R-:W-:Y:S01]  /*0b80*/  VIADD R16, R20, 0x1 ;  /* 0x0000000114107836 */ /* 0x000fe20000000000 */
[----:B------:R-:W-:-:S02]  /*0b90*/  ISETP.LT.AND P5, PT, R24, R7, !P5 ;  /* 0x000000071800720c */ /* 0x000fc40006fa1270 */
[----:B------:R-:W-:-:S03]  /*0ba0*/  ISETP.LT.OR P0, PT, R22, R19, P0 ;  /* 0x000000131600720c */ /* 0x000fc60000701670 */
[----:B------:R-:W-:Y:S01]  /*0bb0*/  @!P1 IMAD.MOV R16, RZ, RZ, R20 ;  /* 0x000000ffff109224 */ /* 0x000fe200078e0214 */
[-C--:B------:R-:W-:Y:S02]  /*0bc0*/  ISETP.LT.OR P1, PT, R26, R19.reuse, P5 ;  /* 0x000000131a00720c */ /* 0x080fe40002f21670 */
[----:B----4-:R-:W-:Y:S01]  /*0bd0*/  ISETP.NE.AND P5, PT, R28, R19, PT ;  /* 0x000000131c00720c */ /* 0x010fe20003fa5270 */
[----:B------:R-:W-:-:S03]  /*0be0*/  VIADD R15, R16, 0x1 ;  /* 0x00000001100f7836 */ /* 0x000fc60000000000 */
[----:B------:R-:W-:-:S03]  /*0bf0*/  ISETP.LT.AND P5, PT, R14, R7, !P5 ;  /* 0x000000070e00720c */ /* 0x000fc60006fa1270 */
[----:B------:R-:W-:Y:S01]  /*0c00*/  @!P0 IMAD.MOV R15, RZ, RZ, R16 ;  /* 0x000000ffff0f8224 */ /* 0x000fe200078e0210 */
[----:B------:R-:W-:-:S03]  /*0c10*/  ISETP.LT.OR P5, PT, R28, R19, P5 ;  /* 0x000000131c00720c */ /* 0x000fc60002fa1670 */
[----:B------:R-:W-:Y:S02]  /*0c20*/  VIADD R14, R15, 0x1 ;  /* 0x000000010f0e7836 */ /* 0x000fe40000000000 */
[----:B------:R-:W-:-:S05]  /*0c30*/  @!P1 IMAD.MOV R14, RZ, RZ, R15 ;  /* 0x000000ffff0e9224 */ /* 0x000fca00078e020f */
[----:B------:R-:W-:-:S03]  /*0c40*/  IADD3 R20, PT, PT, R14, 0x1, RZ ;  /* 0x000000010e147810 */ /* 0x000fc60007ffe0ff */
[----:B------:R-:W-:-:S07]  /*0c50*/  @!P5 IMAD.MOV R20, RZ, RZ, R14 ;  /* 0x000000ffff14d224 */ /* 0x000fce00078e020e */
.L_x_10:
[----:B------:R-:W-:Y:S05]  /*0c60*/  BSYNC.RECONVERGENT B1 ;  /* 0x0000000000017941 */ /* 0x000fea0003800200 */
.L_x_9:
[----:B------:R-:W-:Y:S05]  /*0c70*/  @!P4 BRA `(.L_x_8) ;  /* 0x000000000088c947 */ /* 0x000fea0003800000 */
[----:B------:R-:W-:-:S13]  /*0c80*/  ISETP.NE.AND P5, PT, R11, 0x1, PT ;  /* 0x000000010b00780c */ /* 0x000fda0003fa5270 */
[----:B------:R-:W2:Y:S02]  /*0c90*/  @P5 LDC.64 R14, c[0x0][0x380] ;  /* 0x0000e000ff0e5b82 */ /* 0x000ea40000000a00 */
[----:B--2---:R-:W-:-:S05]  /*0ca0*/  @P5 IMAD.WIDE R14, R21, 0x4, R14 ;  /* 0x00000004150e5825 */ /* 0x004fca00078e020e */
[----:B------:R-:W1:Y:S01]  /*0cb0*/  @P5 LDG.E R22, desc[UR10][R14.64] ;  /* 0x0000000a0e165981 */ /* 0x000e62000c1e1900 */
[----:B------:R-:W-:Y:S01]  /*0cc0*/  LOP3.LUT P4, RZ, R6, 0x1, RZ, 0xc0, !PT ;  /* 0x0000000106ff7812 */ /* 0x000fe2000788c0ff */
[----:B------:R-:W-:Y:S02]  /*0cd0*/  @P5 VIADD R24, R21, 0x1 ;  /* 0x0000000115185836 */ /* 0x000fe40000000000 */
[----:B------:R-:W2:Y:S10]  /*0ce0*/  @P5 LDG.E R26, desc[UR10][R14.64+0x4] ;  /* 0x0000040a0e1a5981 */ /* 0x000eb4000c1e1900 */
[----:B0-----:R-:W0:Y:S01]  /*0cf0*/  @P4 LDC.64 R16, c[0x0][0x380] ;  /* 0x0000e000ff104b82 */ /* 0x001e220000000a00 */
[----:B-1----:R-:W-:-:S04]  /*0d00*/  @P5 ISETP.NE.AND P0, PT, R22, R19, PT ;  /* 0x000000131600520c */ /* 0x002fc80003f05270 */
[C---:B------:R-:W-:Y:S01]  /*0d10*/  @P5 ISETP.LT.AND P0, PT, R21.reuse, R7, !P0 ;  /* 0x000000071500520c */ /* 0x040fe20004701270 */
[----:B------:R-:W-:-:S04]  /*0d20*/  @P5 VIADD R21, R21, 0x2 ;  /* 0x0000000215155836 */ /* 0x000fc80000000000 */
[----:B0-----:R-:W-:-:S06]  /*0d30*/  @P4 IMAD.WIDE R16, R21, 0x4, R16 ;  /* 0x0000000415104825 */ /* 0x001fcc00078e0210 */
[----:B------:R-:W3:Y:S01]  /*0d40*/  @P4 LDG.E R16, desc[UR10][R16.64] ;  /* 0x0000000a10104981 */ /* 0x000ee2000c1e1900 */
[-C--:B------:R-:W-:Y:S02]  /*0d50*/  @P5 ISETP.LT.OR P0, PT, R22, R19.reuse, P0 ;  /* 0x000000131600520c */ /* 0x080fe40000701670 */
[----:B--2---:R-:W-:Y:S02]  /*0d60*/  @P5 ISETP.NE.AND P6, PT, R26, R19, PT ;  /* 0x000000131a00520c */ /* 0x004fe40003fc5270 */
[----:B------:R-:W-:Y:S02]  /*0d70*/  PLOP3.LUT P1, PT, PT, PT, PT, 0x80, 0x8 ;  /* 0x000000000008781c */ /* 0x000fe40003f2f070 */
[----:B------:R-:W-:Y:S02]  /*0d80*/  @P5 PLOP3.LUT P1, PT, P0, PT, PT, 0x80, 0x8 ;  /* 0x000000000008581c */ /* 0x000fe4000072f070 */
[----:B------:R-:W-:-:S04]  /*0d90*/  @P5 ISETP.LT.AND P6, PT, R24, R7, !P6 ;  /* 0x000000071800520c */ /* 0x000fc800077c1270 */
[----:B------:R-:W-:Y:S02]  /*0da0*/  @P5 ISETP.LT.OR P6, PT, R26, R19, P6 ;  /* 0x000000131a00520c */ /* 0x000fe400037c1670 */
[----:B------:R-:W-:Y:S02]  /*0db0*/  PLOP3.LUT P0, PT, PT, PT, PT, 0x80, 0x8 ;  /* 0x000000000008781c */ /* 0x000fe40003f0f070 */
[----:B------:R-:W-:Y:S01]  /*0dc0*/  @P5 PLOP3.LUT P0, PT, P6, PT, PT, 0x80, 0x8 ;  /* 0x000000000008581c */ /* 0x000fe2000370f070 */
[----:B------:R-:W-:Y:S02]  /*0dd0*/  @P5 VIADD R14, R20, 0x1 ;  /* 0x00000001140e5836 */ /* 0x000fe40000000000 */
[----:B------:R-:W-:-:S04]  /*0de0*/  @!P1 IMAD.MOV R14, RZ, RZ, R20 ;  /* 0x000000ffff0e9224 */ /* 0x000fc800078e0214 */
[----:B------:R-:W-:-:S06]  /*0df0*/  @P5 VIADD R15, R14, 0x1 ;  /* 0x000000010e0f5836 */ /* 0x000fcc0000000000 */
[----:B------:R-:W-:-:S05]  /*0e00*/  @!P0 IMAD.MOV R15, RZ, RZ, R14 ;  /* 0x000000ffff0f8224 */ /* 0x000fca00078e020e */
[----:B------:R-:W-:-:S05]  /*0e10*/  @P5 MOV R20, R15 ;  /* 0x0000000f00145202 */ /* 0x000fca0000000f00 */
[----:B------:R-:W-:Y:S01]  /*0e20*/  @P4 VIADD R14, R20, 0x1 ;  /* 0x00000001140e4836 */ /* 0x000fe20000000000 */
[----:B---3--:R-:W-:-:S04]  /*0e30*/  @P4 ISETP.NE.AND P6, PT, R16, R19, PT ;  /* 0x000000131000420c */ /* 0x008fc80003fc5270 */
[----:B------:R-:W-:-:S04]  /*0e40*/  @P4 ISETP.LT.AND P1, PT, R21, R7, !P6 ;  /* 0x000000071500420c */ /* 0x000fc80007721270 */
[----:B------:R-:W-:Y:S02]  /*0e50*/  @P4 ISETP.LT.OR P6, PT, R16, R19, P1 ;  /* 0x000000131000420c */ /* 0x000fe40000fc1670 */
[----:B------:R-:W-:Y:S02]  /*0e60*/  PLOP3.LUT P1, PT, PT, PT, PT, 0x80, 0x8 ;  /* 0x000000000008781c */ /* 0x000fe40003f2f070 */
[----:B------:R-:W-:-:S13]  /*0e70*/  @P4 PLOP3.LUT P1, PT, P6, PT, PT, 0x80, 0x8 ;  /* 0x000000000008481c */ /* 0x000fda000372f070 */
[----:B------:R-:W-:-:S04]  /*0e80*/  @!P1 IMAD.MOV R14, RZ, RZ, R20 ;  /* 0x000000ffff0e9224 */ /* 0x000fc800078e0214 */
[----:B------:R-:W-:-:S07]  /*0e90*/  @P4 IMAD.MOV.U32 R20, RZ, RZ, R14 ;  /* 0x000000ffff144224 */ /* 0x000fce00078e000e */
.L_x_8:
[----:B------:R-:W-:Y:S05]  /*0ea0*/  BSYNC.RECONVERGENT B0 ;  /* 0x0000000000007941 */ /* 0x000fea0003800200 */
.L_x_3:
[----:B------:R-:W2:Y:S01]  /*0eb0*/  S2UR UR7, SR_CgaCtaId ;  /* 0x00000000000779c3 */ /* 0x000ea20000008800 */
[----:B------:R-:W-:Y:S01]  /*0ec0*/  UMOV UR6, 0x400 ;  /* 0x0000040000067882 */ /* 0x000fe20000000000 */
[----:B------:R-:W-:Y:S01]  /*0ed0*/  BSSY.RECONVERGENT B0, `(.L_x_11) ;  /* 0x0000011000007945 */ /* 0x000fe20003800200 */
[----:B--2---:R-:W-:-:S09]  /*0ee0*/  ULEA UR12, UR7, UR6, 0x18 ;  /* 0x00000006070c7291 */ /* 0x004fd2000f8ec0ff */
[----:B------:R-:W2:Y:S02]  /*0ef0*/  LDS R15, [UR12+0x4] ;  /* 0x0000040cff0f7984 */ /* 0x000ea40008000800 */
[----:B--2---:R-:W-:-:S13]  /*0f00*/  ISETP.GE.U32.AND P0, PT, R0, R15, PT ;  /* 0x0000000f0000720c */ /* 0x004fda0003f06070 */
[----:B------:R-:W-:Y:S05]  /*0f10*/  @P0 BRA `(.L_x_12) ;  /* 0x0000000000300947 */ /* 0x000fea0003800000 */
[----:B------:R-:W2:Y:S01]  /*0f20*/  LDG.E R14, desc[UR10][R12.64] ;  /* 0x0000000a0c0e7981 */ /* 0x000ea2000c1e1900 */
[----:B------:R-:W-:Y:S01]  /*0f30*/  BSSY.RECONVERGENT B1, `(.L_x_13) ;  /* 0x0000009000017945 */ /* 0x000fe20003800200 */
[----:B------:R-:W-:Y:S02]  /*0f40*/  IMAD.MOV.U32 R15, RZ, RZ, 0x1 ;  /* 0x00000001ff0f7424 */ /* 0x000fe400078e00ff */
[----:B0-----:R-:W2:Y:S02]  /*0f50*/  LDS R17, [UR12+0x8] ;  /* 0x0000080cff117984 */ /* 0x001ea40008000800 */
[----:B--2---:R-:W-:-:S13]  /*0f60*/  ISETP.GE.AND P0, PT, R14, R17, PT ;  /* 0x000000110e00720c */ /* 0x004fda0003f06270 */
[----:B------:R-:W-:Y:S05]  /*0f70*/  @!P0 BRA `(.L_x_14) ;  /* 0x0000000000108947 */ /* 0x000fea0003800000 */
[----:B------:R-:W-:Y:S01]  /*0f80*/  ISETP.NE.AND P0, PT, R14, R17, PT ;  /* 0x000000110e00720c */ /* 0x000fe20003f05270 */
[----:B------:R-:W-:-:S12]  /*0f90*/  IMAD.MOV.U32 R15, RZ, RZ, RZ ;  /* 0x000000ffff0f7224 */ /* 0x000fd800078e00ff */
[----:B------:R-:W-:-:S04]  /*0fa0*/  @!P0 ISETP.GE.U32.AND P1, PT, R8, R7, PT ;  /* 0x000000070800820c */ /* 0x000fc80003f26070 */
[----:B------:R-:W-:-:S09]  /*0fb0*/  @!P0 SEL R15, RZ, 0x1, P1 ;  /* 0x00000001ff0f8807 */ /* 0x000fd20000800000 */
.L_x_14:
[----:B------:R-:W-:Y:S05]  /*0fc0*/  BSYNC.RECONVERGENT B1 ;  /* 0x0000000000017941 */ /* 0x000fea0003800200 */
.L_x_13:
[----:B------:R-:W-:-:S07]  /*0fd0*/  IMAD.IADD R20, R20, 0x1, R15 ;  /* 0x0000000114147824 */ /* 0x000fce00078e020f */
.L_x_12:
[----:B------:R-:W-:Y:S05]  /*0fe0*/  BSYNC.RECONVERGENT B0 ;  /* 0x0000000000007941 */ /* 0x000fea0003800200 */
.L_x_11:
[----:B------:R-:W2:Y:S01]  /*0ff0*/  S2R R14, SR_LANEID ;  /* 0x00000000000e7919 */ /* 0x000ea20000000000 */
[----:B------:R-:W1:Y:S01]  /*1000*/  REDUX.SUM UR13, R20 ;  /* 0x00000000140d73c4 */ /* 0x000e62000000c000 */
[----:B------:R-:W-:-:S07]  /*1010*/  VOTEU.ANY UR4, UPT, PT ;  /* 0x0000000000047886 */ /* 0x000fce00038e0100 */
[----:B0-----:R-:W0:Y:S01]  /*1020*/  @!P2 LDC.64 R16, c[0x0][0x388] ;  /* 0x0000e200ff10ab82 */ /* 0x001e220000000a00 */
[----:B------:R-:W-:Y:S01]  /*1030*/  UFLO.U32 UR5, UR4 ;  /* 0x00000004000572bd */ /* 0x000fe200080e0000 */
[----:B------:R-:W-:Y:S01]  /*1040*/  VIADD R7, R7, 0x1 ;  /* 0x0000000107077836 */ /* 0x000fe20000000000 */
[----:B------:R-:W-:-:S04]  /*1050*/  UIADD3 UR4, UPT, UPT, UR6, 0xc, URZ ;  /* 0x0000000c06047890 */ /* 0x000fc8000fffe0ff */
[----:B------:R-:W-:Y:S01]  /*1060*/  ULEA UR4, UR7, UR4, 0x18 ;  /* 0x0000000407047291 */ /* 0x000fe2000f8ec0ff */
[----:B-1----:R-:W-:Y:S01]  /*1070*/  IMAD.U32 R19, RZ, RZ, UR13 ;  /* 0x0000000dff137e24 */ /* 0x002fe2000f8e00ff */
[----:B--2---:R-:W-:-:S13]  /*1080*/  ISETP.EQ.U32.AND P0, PT, R14, UR5, PT ;  /* 0x000000050e007c0c */ /* 0x004fda000bf02070 */
[----:B------:R-:W-:Y:S01]  /*1090*/  @P0 ATOMS.ADD RZ, [UR4], R19 ;  /* 0x00000013ffff098c */ /* 0x000fe20008000004 */
[----:B------:R-:W-:Y:S01]  /*10a0*/  BAR.SYNC.DEFER_BLOCKING 0x0 ;  /* 0x0000000000007b1d */ /* 0x000fe20000010000 */
[----:B------:R-:W-:-:S05]  /*10b0*/  ISETP.GE.AND P0, PT, R7, R10, PT ;  /* 0x0000000a0700720c */ /* 0x000fca0003f06270 */
[----:B------:R-:W0:Y:S02]  /*10c0*/  @!P2 LDS.64 R14, [UR12+0x8] ;  /* 0x0000080cff0ea984 */ /* 0x000e240008000a00 */
[----:B0-----:R-:W-:-:S05]  /*10d0*/  @!P2 IMAD.WIDE R16, R15, 0x4, R16 ;  /* 0x000000040f10a825 */ /* 0x001fca00078e0210 */
[----:B------:R2:W-:Y:S01]  /*10e0*/  @!P2 STG.E desc[UR10][R16.64], R14 ;  /* 0x0000000e1000a986 */ /* 0x0005e2000c10190a */
[----:B------:R-:W-:Y:S06]  /*10f0*/  BAR.SYNC.DEFER_BLOCKING 0x0 ;  /* 0x0000000000007b1d */ /* 0x000fec0000010000 */
[----:B------:R-:W-:Y:S05]  /*1100*/  @!P0 BRA `(.L_x_15) ;  /* 0xfffffff000d08947 */ /* 0x000fea000383ffff */
.L_x_0:
[----:B------:R-:W3:Y:S01]  /*1110*/  S2UR UR5, SR_CgaCtaId ;  /* 0x00000000000579c3 */ /* 0x000ee20000008800 */
[----:B------:R-:W-:Y:S02]  /*1120*/  UMOV UR4, 0x400 ;  /* 0x0000040000047882 */ /* 0x000fe40000000000 */
[----:B---3--:R-:W-:-:S09]  /*1130*/  ULEA UR4, UR5, UR4, 0x18 ;  /* 0x0000000405047291 */ /* 0x008fd2000f8ec0ff */
[----:B0-----:R-:W1:Y:S02]  /*1140*/  LDS R6, [UR4] ;  /* 0x00000004ff067984 */ /* 0x001e640008000800 */
[----:B-1----:R-:W-:-:S13]  /*1150*/  ISETP.GE.U32.AND P0, PT, R5, R6, PT ;  /* 0x000000060500720c */ /* 0x002fda0003f06070 */
[----:B------:R-:W-:Y:S05]  /*1160*/  @P0 EXIT ;  /* 0x000000000000094d */ /* 0x000fea0003800000 */
[----:B------:R-:W-:Y:S04]  /*1170*/  BSSY.RECONVERGENT B0, `(.L_x_16) ;  /* 0x0000008000007945 */ /* 0x000fe80003800200 */
[----:B------:R-:W-:Y:S05]  /*1180*/  @P2 BRA `(.L_x_17) ;  /* 0x0000000000182947 */ /* 0x000fea0003800000 */
[----:B------:R-:W0:Y:S01]  /*1190*/  LDC.64 R6, c[0x0][0x380] ;  /* 0x0000e000ff067b82 */ /* 0x000e220000000a00 */
[----:B------:R-:W-:-:S04]  /*11a0*/  IMAD R9, R2, UR8, R5 ;  /* 0x0000000802097c24 */ /* 0x000fc8000f8e0205 */
[----:B0-----:R-:W-:-:S05]  /*11b0*/  IMAD.WIDE.U32 R6, R9, 0x4, R6 ;  /* 0x0000000409067825 */ /* 0x001fca00078e0006 */
[----:B------:R-:W3:Y:S01]  /*11c0*/  LDG.E R8, desc[UR10][R6.64] ;  /* 0x0000000a06087981 */ /* 0x000ee2000c1e1900 */
[----:B------:R-:W-:-:S05]  /*11d0*/  HFMA2 R9, -RZ, RZ, 0, 0 ;  /* 0x00000000ff097431 */ /* 0x000fca00000001ff */
[----:B---3--:R0:W-:Y:S02]  /*11e0*/  STS.64 [UR4+0x8], R8 ;  /* 0x00000808ff007988 */ /* 0x0081e40008000a04 */
.L_x_17:
[----:B------:R-:W-:Y:S05]  /*11f0*/  BSYNC.RECONVERGENT B0 ;  /* 0x0000000000007941 */ /* 0x000fea0003800200 */
.L_x_16:
[----:B------:R-:W-:Y:S01]  /*1200*/  BAR.SYNC.DEFER_BLOCKING 0x0 ;  /* 0x0000000000007b1d */ /* 0x000fe20000010000 */
[----:B------:R-:W-:Y:S01]  /*1210*/  ISETP.GE.AND P0, PT, R3, 0x1, PT ;  /* 0x000000010300780c */ /* 0x000fe20003f06270 */
[----:B0-----:R-:W-:-:S12]  /*1220*/  IMAD.MOV.U32 R8, RZ, RZ, RZ ;  /* 0x000000ffff087224 */ /* 0x001fd800078e00ff */
[----:B------:R-:W-:Y:S05]  /*1230*/  @!P0 BRA `(.L_x_18) ;  /* 0x0000000400708947 */ /* 0x000fea0003800000 */
[----:B------:R-:W0:Y:S01]  /*1240*/  LDS R10, [UR4+0x8] ;  /* 0x00000804ff0a7984 */ /* 0x000e220008000800 */
[----:B------:R-:W-:Y:S01]  /*1250*/  VIADD R13, R4, 0x1 ;  /* 0x00000001040d7836 */ /* 0x000fe20000000000 */
[----:B------:R-:W-:Y:S01]  /*1260*/  BSSY.RECONVERGENT B1, `(.L_x_19) ;  /* 0x0000043000017945 */ /* 0x000fe20003800200 */
[----:B------:R-:W-:Y:S02]  /*1270*/  IMAD R9, R2, UR8, R5 ;  /* 0x0000000802097c24 */ /* 0x000fe4000f8e0205 */
[----:B------:R-:W-:Y:S01]  /*1280*/  IMAD.MOV.U32 R8, RZ, RZ, RZ ;  /* 0x000000ffff087224 */ /* 0x000fe200078e00ff */
[----:B------:R-:W-:-:S05]  /*1290*/  VIADDMNMX R7, R4, R3, R13, !PT ;  /* 0x0000000304077246 */ /* 0x000fca000780010d */
[----:B------:R-:W-:Y:S02]  /*12a0*/  IMAD.IADD R6, R4, 0x1, -R7 ;  /* 0x0000000104067824 */ /* 0x000fe400078e0a07 */
[----:B------:R-:W-:-:S03]  /*12b0*/  IMAD.IADD R12, R7, 0x1, -R4 ;  /* 0x00000001070c7824 */ /* 0x000fc600078e0a04 */
[----:B------:R-:W-:Y:S02]  /*12c0*/  ISETP.GT.U32.AND P0, PT, R6, -0x4, PT ;  /* 0xfffffffc0600780c */ /* 0x000fe40003f04070 */
[----:B------:R-:W-:-:S11]  /*12d0*/  LOP3.LUT R11, R12, 0x3, RZ, 0xc0, !PT ;  /* 0x000000030c0b7812 */ /* 0x000fd600078ec0ff */
[----:B------:R-:W-:Y:S05]  /*12e0*/  @P0 BRA `(.L_x_20) ;  /* 0x0000000000e80947 */ /* 0x000fea0003800000 */
[----:B------:R-:W1:Y:S01]  /*12f0*/  LDC.64 R6, c[0x0][0x380] ;  /* 0x0000e000ff067b82 */ /* 0x000e620000000a00 */
[----:B------:R-:W-:Y:S01]  /*1300*/  LOP3.LUT R12, R12, 0xfffffffc, RZ, 0xc0, !PT ;  /* 0xfffffffc0c0c7812 */ /* 0x000fe200078ec0ff */
[----:B------:R-:W-:Y:S01]  /*1310*/  BSSY.RECONVERGENT B0, `(.L_x_21) ;  /* 0x0000036000007945 */ /* 0x000fe20003800200 */
[----:B------:R-:W-:Y:S02]  /*1320*/  IMAD.MOV.U32 R4, RZ, RZ, R13 ;  /* 0x000000ffff047224 */ /* 0x000fe400078e000d */
[----:B------:R-:W-:Y:S02]  /*1330*/  IMAD.MOV.U32 R8, RZ, RZ, RZ ;  /* 0x000000ffff087224 */ /* 0x000fe400078e00ff */
[----:B--2---:R-:W-:-:S07]  /*1340*/  IMAD.MOV R14, RZ, RZ, -R12 ;  /* 0x000000ffff0e7224 */ /* 0x004fce00078e0a0c */
.L_x_30:
[----:B------:R-:W-:-:S05]  /*1350*/  IADD3 R16, PT, PT, R4, -0x1, RZ ;  /* 0xffffffff04107810 */ /* 0x000fca0007ffe0ff */
[----:B-1----:R-:W-:-:S05]  /*1360*/  IMAD.WIDE R12, R16, 0x4, R6 ;  /* 0x00000004100c7825 */ /* 0x002fca00078e0206 */
[----:B------:R-:W0:Y:S04]  /*1370*/  LDG.E R17, desc[UR10][R12.64] ;  /* 0x0000000a0c117981 */ /* 0x000e28000c1e1900 */
[----:B------:R-:W2:Y:S04]  /*1380*/  LDG.E R19, desc[UR10][R12.64+0x4] ;  /* 0x0000040a0c137981 */ /* 0x000ea8000c1e1900 */
[----:B------:R-:W3:Y:S04]  /*1390*/  LDG.E R21, desc[UR10][R12.64+0x8] ;  /* 0x0000080a0c157981 */ /* 0x000ee8000c1e1900 */
[----:B------:R-:W4:Y:S01]  /*13a0*/  LDG.E R23, desc[UR10][R12.64+0xc] ;  /* 0x00000c0a0c177981 */ /* 0x000f22000c1e1900 */
[----:B------:R-:W-:Y:S01]  /*13b0*/  VIADD R14, R14, 0x4 ;  /* 0x000000040e0e7836 */ /* 0x000fe20000000000 */
[----:B------:R-:W-:Y:S01]  /*13c0*/  BSSY.RECONVERGENT B2, `(.L_x_22) ;  /* 0x000000c000027945 */ /* 0x000fe20003800200 */
[----:B------:R-:W-:-:S03]  /*13d0*/  IMAD.MOV.U32 R15, RZ, RZ, 0x1 ;  /* 0x00000001ff0f7424 */ /* 0x000fc600078e00ff */
[----:B------:R-:W-:Y:S02]  /*13e0*/  ISETP.NE.AND P0, PT, R14, RZ, PT ;  /* 0x000000ff0e00720c */ /* 0x000fe40003f05270 */
[-C--:B0-----:R-:W-:Y:S02]  /*13f0*/  ISETP.GE.AND P3, PT, R17, R10.reuse, PT ;  /* 0x0000000a1100720c */ /* 0x081fe40003f66270 */
[-C--:B--2---:R-:W-:Y:S02]  /*1400*/  ISETP.GE.AND P5, PT, R19, R10.reuse, PT ;  /* 0x0000000a1300720c */ /* 0x084fe40003fa6270 */
[-C--:B---3--:R-:W-:Y:S02]  /*1410*/  ISETP.GE.AND P1, PT, R21, R10.reuse, PT ;  /* 0x0000000a1500720c */ /* 0x088fe40003f26270 */
[----:B----4-:R-:W-:-:S07]  /*1420*/  ISETP.GE.AND P2, PT, R23, R10, PT ;  /* 0x0000000a1700720c */ /* 0x010fce0003f46270 */
[----:B------:R-:W-:Y:S06]  /*1430*/  @!P3 BRA `(.L_x_23) ;  /* 0x000000000010b947 */ /* 0x000fec0003800000 */
[----:B------:R-:W-:Y:S01]  /*1440*/  ISETP.NE.AND P3, PT, R17, R10, PT ;  /* 0x0000000a1100720c */ /* 0x000fe20003f65270 */
[----:B------:R-:W-:-:S12]  /*1450*/  IMAD.MOV.U32 R15, RZ, RZ, RZ ;  /* 0x000000ffff0f7224 */ /* 0x000fd800078e00ff */
[----:B------:R-:W-:-:S04]  /*1460*/  @!P3 ISETP.GE.U32.AND P4, PT, R16, R9, PT ;  /* 0x000000091000b20c */ /* 0x000fc80003f86070 */
[----:B------:R-:W-:-:S09]  /*1470*/  @!P3 SEL R15, RZ, 0x1, P4 ;  /* 0x00000001ff0fb807 */ /* 0x000fd20002000000 */
.L_x_23:
[----:B------:R-:W-:Y:S05]  /*1480*/  BSYNC.RECONVERGENT B2 ;  /* 0x0000000000027941 */ /* 0x000fea0003800200 */
.L_x_22:
[----:B------:R-:W-:Y:S01]  /*1490*/  BSSY.RECONVERGENT B2, `(.L_x_24) ;  /* 0x0000007000027945 */ /* 0x000fe20003800200 */
[----:B------:R-:W-:-:S03]  /*14a0*/  IMAD.MOV.U32 R12, RZ, RZ, 0x1 ;  /* 0x00000001ff0c7424 */ /* 0x000fc600078e00ff */
[----:B------:R-:W-:Y:S05]  /*14b0*/  @!P5 BRA `(.L_x_25) ;  /* 0x000000000010d947 */ /* 0x000fea0003800000 */
[----:B------:R-:W-:Y:S01]  /*14c0*/  ISETP.NE.AND P3, PT, R19, R10, PT ;  /* 0x0000000a1300720c */ /* 0x000fe20003f65270 */
[----:B------:R-:W-:-:S12]  /*14d0*/  IMAD.MOV.U32 R12, RZ, RZ, RZ ;  /* 0x000000ffff0c7224 */ /* 0x000fd800078e00ff */
[----:B------:R-:W-:-:S04]  /*14e0*/  @!P3 ISETP.GE.U32.AND P4, PT, R4, R9, PT ;  /* 0x000000090400b20c */ /* 0x000fc80003f86070 */
[----:B------:R-:W-:-:S09]  /*14f0*/  @!P3 SEL R12, RZ, 0x1, P4 ;  /* 0x00000001ff0cb807 */ /* 0x000fd20002000000 */
.L_x_25:
[----:B------:R-:W-:Y:S05]  /*1500*/  BSYNC.RECONVERGENT B2 ;  /* 0x0000000000027941 */ /* 0x000fea0003800200 */
.L_x_24:
[----:B------:R-:W-:Y:S01]  /*1510*/  BSSY.RECONVERGENT B2, `(.L_x_26) ;  /* 0x0000008000027945 */ /* 0x000fe20003800200 */
[----:B------:R-:W-:-:S03]  /*1520*/  IMAD.MOV.U32 R13, RZ, RZ, 0x1 ;  /* 0x00000001ff0d7424 */ /* 0x000fc600078e00ff */
[----:B------:R-:W-:Y:S05]  /*1530*/  @!P1 BRA `(.L_x_27) ;  /* 0x0000000000149947 */ /* 0x000fea0003800000 */
[----:B------:R-:W-:Y:S01]  /*1540*/  ISETP.NE.AND P1, PT, R21, R10, PT ;  /* 0x0000000a1500720c */ /* 0x000fe20003f25270 */
[----:B------:R-:W-:-:S12]  /*1550*/  IMAD.MOV.U32 R13, RZ, RZ, RZ ;  /* 0x000000ffff0d7224 */ /* 0x000fd800078e00ff */
[----:B------:R-:W-:-:S05]  /*1560*/  @!P1 VIADD R16, R4, 0x1 ;  /* 0x0000000104109836 */ /* 0x000fca0000000000 */
[----:B------:R-:W-:-:S04]  /*1570*/  @!P1 ISETP.GE.U32.AND P3, PT, R16, R9, PT ;  /* 0x000000091000920c */ /* 0x000fc80003f66070 */
[----:B------:R-:W-:-:S09]  /*1580*/  @!P1 SEL R13, RZ, 0x1, P3 ;  /* 0x00000001ff0d9807 */ /* 0x000fd20001800000 */
.L_x_27:
[----:B------:R-:W-:Y:S05]  /*1590*/  BSYNC.RECONVERGENT B2 ;  /* 0x0000000000027941 */ /* 0x000fea0003800200 */
.L_x_26:
[----:B------:R-:W-:Y:S01]  /*15a0*/  BSSY.RECONVERGENT B2, `(.L_x_28) ;  /* 0x0000009000027945 */ /* 0x000fe20003800200 */
[----:B------:R-:W-:Y:S02]  /*15b0*/  IADD3 R12, PT, PT, R12, R15, R8 ;  /* 0x0000000f0c0c7210 */ /* 0x000fe40007ffe008 */
[----:B------:R-:W-:Y:S01]  /*15c0*/  MOV R8, 0x1 ;  /* 0x0000000100087802 */ /* 0x000fe20000000f00 */
[----:B------:R-:W-:Y:S06]  /*15d0*/  @!P2 BRA `(.L_x_29) ;  /* 0x000000000014a947 */ /* 0x000fec0003800000 */
[----:B------:R-:W-:-:S13]  /*15e0*/  ISETP.NE.AND P1, PT, R23, R10, PT ;  /* 0x0000000a1700720c */ /* 0x000fda0003f25270 */
[----:B------:R-:W-:-:S05]  /*15f0*/  @!P1 VIADD R8, R4, 0x2 ;  /* 0x0000000204089836 */ /* 0x000fca0000000000 */
[----:B------:R-:W-:Y:S01]  /*1600*/  @!P1 ISETP.GE.U32.AND P2, PT, R8, R9, PT ;  /* 0x000000090800920c */ /* 0x000fe20003f46070 */
[----:B------:R-:W-:-:S03]  /*1610*/  IMAD.MOV.U32 R8, RZ, RZ, RZ ;  /* 0x000000ffff087224 */ /* 0x000fc600078e00ff */
[----:B------:R-:W-:-:S09]  /*1620*/  @!P1 SEL R8, RZ, 0x1, P2 ;  /* 0x00000001ff089807 */ /* 0x000fd20001000000 */
.L_x_29:
[----:B------:R-:W-:Y:S05]  /*1630*/  BSYNC.RECONVERGENT B2 ;  /* 0x0000000000027941 */ /* 0x000fea0003800200 */
.L_x_28:
[----:B------:R-:W-:Y:S01]  /*1640*/  IADD3 R8, PT, PT, R8, R13, R12 ;  /* 0x0000000d08087210 */ /* 0x000fe20007ffe00c */
[----:B------:R-:W-:Y:S01]  /*1650*/  VIADD R4, R4, 0x4 ;  /* 0x0000000404047836 */ /* 0x000fe20000000000 */
[----:B------:R-:W-:Y:S06]  /*1660*/  @P0 BRA `(.L_x_30) ;  /* 0xfffffffc00380947 */ /* 0x000fec000383ffff */
[----:B------:R-:W-:Y:S05]  /*1670*/  BSYNC.RECONVERGENT B0 ;  /* 0x0000000000007941 */ /* 0x000fea0003800200 */
.L_x_21:
[----:B------:R-:W-:-:S07]  /*1680*/  VIADD R4, R4, 0xffffffff ;  /* 0xffffffff04047836 */ /* 0x000fce0000000000 */
.L_x_20:
[----:B------:R-:W-:Y:S05]  /*1690*/  BSYNC.RECONVERGENT B1 ;  /* 0x0000000000017941 */ /* 0x000fea0003800200 */
.L_x_19:
[----:B------:R-:W-:Y:S01]  /*16a0*/  ISETP.NE.AND P0, PT, R11, RZ, PT ;  /* 0x000000ff0b00720c */ /* 0x000fe20003f05270 */
[----:B------:R-:W-:-:S12]  /*16b0*/  BSSY.RECONVERGENT B0, `(.L_x_18) ;  /* 0x0000014000007945 */ /* 0x000fd80003800200 */
[----:B------:R-:W-:Y:S05]  /*16c0*/  @!P0 BRA `(.L_x_31) ;  /* 0x0000000000488947 */ /* 0x000fea0003800000 */
[----:B------:R-:W1:Y:S01]  /*16d0*/  LDC.64 R12, c[0x0][0x380] ;  /* 0x0000e000ff0c7b82 */ /* 0x000e620000000a00 */
[----:B------:R-:W-:-:S07]  /*16e0*/  IMAD.MOV R11, RZ, RZ, -R11 ;  /* 0x000000ffff0b7224 */ /* 0x000fce00078e0a0b */
.L_x_34:
[----:B-1----:R-:W-:-:S06]  /*16f0*/  IMAD.WIDE R6, R4, 0x4, R12 ;  /* 0x0000000404067825 */ /* 0x002fcc00078e020c */
[----:B------:R-:W0:Y:S01]  /*1700*/  LDG.E R7, desc[UR10][R6.64] ;  /* 0x0000000a06077981 */ /* 0x000e22000c1e1900 */
[----:B------:R-:W-:Y:S01]  /*1710*/  VIADD R11, R11, 0x1 ;  /* 0x000000010b0b7836 */ /* 0x000fe20000000000 */
[----:B------:R-:W-:Y:S01]  /*1720*/  BSSY.RECONVERGENT B1, `(.L_x_32) ;  /* 0x0000009000017945 */ /* 0x000fe20003800200 */
[----:B------:R-:W-:-:S03]  /*1730*/  IMAD.MOV.U32 R15, RZ, RZ, 0x1 ;  /* 0x00000001ff0f7424 */ /* 0x000fc600078e00ff */
[----:B------:R-:W-:Y:S02]  /*1740*/  ISETP.NE.AND P2, PT, R11, RZ, PT ;  /* 0x000000ff0b00720c */ /* 0x000fe40003f45270 */
[----:B0-----:R-:W-:-:S13]  /*1750*/  ISETP.GE.AND P0, PT, R7, R10, PT ;  /* 0x0000000a0700720c */ /* 0x001fda0003f06270 */
[----:B------:R-:W-:Y:S05]  /*1760*/  @!P0 BRA `(.L_x_33) ;  /* 0x0000000000108947 */ /* 0x000fea0003800000 */
[----:B------:R-:W-:Y:S01]  /*1770*/  ISETP.NE.AND P0, PT, R7, R10, PT ;  /* 0x0000000a0700720c */ /* 0x000fe20003f05270 */
[----:B------:R-:W-:-:S12]  /*1780*/  HFMA2 R15, -RZ, RZ, 0, 0 ;  /* 0x00000000ff0f7431 */ /* 0x000fd800000001ff */
[----:B------:R-:W-:-:S04]  /*1790*/  @!P0 ISETP.GE.U32.AND P1, PT, R4, R9, PT ;  /* 0x000000090400820c */ /* 0x000fc80003f26070 */
[----:B------:R-:W-:-:S09]  /*17a0*/  @!P0 SEL R15, RZ, 0x1, P1 ;  /* 0x00000001ff0f8807 */ /* 0x000fd20000800000 */
.L_x_33:
[----:B------:R-:W-:Y:S05]  /*17b0*/  BSYNC.RECONVERGENT B1 ;  /* 0x0000000000017941 */ /* 0x000fea0003800200 */
.L_x_32:
[----:B------:R-:W-:Y:S02]  /*17c0*/  IMAD.IADD R8, R15, 0x1, R8 ;  /* 0x000000010f087824 */ /* 0x000fe400078e0208 */
[----:B------:R-:W-:Y:S01]  /*17d0*/  VIADD R4, R4, 0x1 ;  /* 0x0000000104047836 */ /* 0x000fe20000000000 */
[----:B------:R-:W-:Y:S06]  /*17e0*/  @P2 BRA `(.L_x_34) ;  /* 0xfffffffc00c02947 */ /* 0x000fec000383ffff */
.L_x_31:
[----:B------:R-:W-:Y:S05]  /*17f0*/  BSYNC.RECONVERGENT B0 ;  /* 0x0000000000007941 */ /* 0x000fea0003800200 */
.L_x_18:
[----:B------:R-:W1:Y:S01]  /*1800*/  S2UR UR7, SR_CgaCtaId ;  /* 0x00000000000779c3 */ /* 0x000e620000008800 */
[----:B------:R-:W-:Y:S01]  /*1810*/  UMOV UR6, 0x400 ;  /* 0x0000040000067882 */ /* 0x000fe20000000000 */
[----:B------:R-:W-:Y:S01]  /*1820*/  BSSY.RECONVERGENT B0, `(.L_x_35) ;  /* 0x0000015000007945 */ /* 0x000fe20003800200 */
[----:B-1----:R-:W-:-:S09]  /*1830*/  ULEA UR12, UR7, UR6, 0x18 ;  /* 0x00000006070c7291 */ /* 0x002fd2000f8ec0ff */
[----:B------:R-:W1:Y:S02]  /*1840*/  LDS R7, [UR12+0x4] ;  /* 0x0000040cff077984 */ /* 0x000e640008000800 */
[----:B-1----:R-:W-:-:S13]  /*1850*/  ISETP.GE.U32.AND P0, PT, R0, R7, PT ;  /* 0x000000070000720c */ /* 0x002fda0003f06070 */
[----:B------:R-:W-:Y:S05]  /*1860*/  @P0 BRA `(.L_x_36) ;  /* 0x0000000000400947 */ /* 0x000fea0003800000 */
[----:B------:R-:W1:Y:S01]  /*1870*/  LDC.64 R6, c[0x0][0x380] ;  /* 0x0000e000ff067b82 */ /* 0x000e620000000a00 */
[----:B------:R-:W-:Y:S01]  /*1880*/  IMAD R11, R3, UR9, R0 ;  /* 0x00000009030b7c24 */ /* 0x000fe2000f8e0200 */
[----:B------:R-:W3:Y:S03]  /*1890*/  LDS R9, [UR12+0x8] ;  /* 0x0000080cff097984 */ /* 0x000ee60008000800 */
[----:B-1----:R-:W-:-:S06]  /*18a0*/  IMAD.WIDE.U32 R6, R11, 0x4, R6 ;  /* 0x000000040b067825 */ /* 0x002fcc00078e0006 */
[----:B------:R-:W3:Y:S01]  /*18b0*/  LDG.E R6, desc[UR10][R6.64] ;  /* 0x0000000a06067981 */ /* 0x000ee2000c1e1900 */
[----:B------:R-:W-:Y:S01]  /*18c0*/  BSSY.RECONVERGENT B1, `(.L_x_37) ;  /* 0x0000009000017945 */ /* 0x000fe20003800200 */
[----:B------:R-:W-:Y:S01]  /*18d0*/  IMAD.MOV.U32 R3, RZ, RZ, 0x1 ;  /* 0x00000001ff037424 */ /* 0x000fe200078e00ff */
[----:B---3--:R-:W-:-:S13]  /*18e0*/  ISETP.GE.AND P0, PT, R6, R9, PT ;  /* 0x000000090600720c */ /* 0x008fda0003f06270 */
[----:B------:R-:W-:Y:S05]  /*18f0*/  @!P0 BRA `(.L_x_38) ;  /* 0x0000000000148947 */ /* 0x000fea0003800000 */
[----:B------:R-:W-:Y:S01]  /*1900*/  ISETP.NE.AND P0, PT, R6, R9, PT ;  /* 0x000000090600720c */ /* 0x000fe20003f05270 */
[----:B------:R-:W-:-:S12]  /*1910*/  IMAD.MOV.U32 R3, RZ, RZ, RZ ;  /* 0x000000ffff037224 */ /* 0x000fd800078e00ff */
[----:B------:R-:W-:-:S05]  /*1920*/  @!P0 IMAD R2, R2, UR8, R5 ;  /* 0x0000000802028c24 */ /* 0x000fca000f8e0205 */
[----:B------:R-:W-:-:S04]  /*1930*/  @!P0 ISETP.GE.U32.AND P1, PT, R11, R2, PT ;  /* 0x000000020b00820c */ /* 0x000fc80003f26070 */
[----:B------:R-:W-:-:S09]  /*1940*/  @!P0 SEL R3, RZ, 0x1, P1 ;  /* 0x00000001ff038807 */ /* 0x000fd20000800000 */
.L_x_38:
[----:B------:R-:W-:Y:S05]  /*1950*/  BSYNC.RECONVERGENT B1 ;  /* 0x0000000000017941 */ /* 0x000fea0003800200 */
.L_x_37:
[----:B------:R-:W-:-:S07]  /*1960*/  IMAD.IADD R8, R8, 0x1, R3 ;  /* 0x0000000108087824 */ /* 0x000fce00078e0203 */
.L_x_36:
[----:B------:R-:W-:Y:S05]  /*1970*/  BSYNC.RECONVERGENT B0 ;  /* 0x0000000000007941 */ /* 0x000fea0003800200 */
.L_x_35:
[----:B------:R-:W1:Y:S01]  /*1980*/  S2R R2, SR_LANEID ;  /* 0x0000000000027919 */ /* 0x000e620000000000 */
[----:B------:R-:W3:Y:S01]  /*1990*/  REDUX.SUM UR13, R8 ;  /* 0x00000000080d73c4 */ /* 0x000ee2000000c000 */
[----:B------:R-:W-:Y:S01]  /*19a0*/  VOTEU.ANY UR4, UPT, PT ;  /* 0x0000000000047886 */ /* 0x000fe200038e0100 */
[----:B------:R-:W-:Y:S01]  /*19b0*/  UIADD3 UR5, UPT, UPT, UR6, 0xc, URZ ;  /* 0x0000000c06057890 */ /* 0x000fe2000fffe0ff */
[----:B------:R-:W-:Y:S01]  /*19c0*/  ISETP.NE.AND P1, PT, R0, RZ, PT ;  /* 0x000000ff0000720c */ /* 0x000fe20003f25270 */
[----:B------:R-:W-:Y:S02]  /*19d0*/  UFLO.U32 UR4, UR4 ;  /* 0x00000004000472bd */ /* 0x000fe400080e0000 */
[----:B------:R-:W-:-:S04]  /*19e0*/  ULEA UR5, UR7, UR5, 0x18 ;  /* 0x0000000507057291 */ /* 0x000fc8000f8ec0ff */
[----:B-1----:R-:W-:Y:S01]  /*19f0*/  ISETP.EQ.U32.AND P0, PT, R2, UR4, PT ;  /* 0x0000000402007c0c */ /* 0x002fe2000bf02070 */
[----:B---3--:R-:W-:-:S12]  /*1a00*/  IMAD.U32 R2, RZ, RZ, UR13 ;  /* 0x0000000dff027e24 */ /* 0x008fd8000f8e00ff */
[----:B------:R1:W-:Y:S01]  /*1a10*/  @P0 ATOMS.ADD RZ, [UR5], R2 ;  /* 0x00000002ffff098c */ /* 0x0003e20008000005 */
[----:B------:R-:W-:Y:S06]  /*1a20*/  BAR.SYNC.DEFER_BLOCKING 0x0 ;  /* 0x0000000000007b1d */ /* 0x000fec0000010000 */
[----:B------:R-:W-:Y:S05]  /*1a30*/  @P1 EXIT ;  /* 0x000000000000194d */ /* 0x000fea0003800000 */
[----:B------:R-:W3:Y:S01]  /*1a40*/  LDS.64 R4, [UR12+0x8] ;  /* 0x0000080cff047984 */ /* 0x000ee20008000a00 */
[----:B-1----:R-:W3:Y:S02]  /*1a50*/  LDC.64 R2, c[0x0][0x388] ;  /* 0x0000e200ff027b82 */ /* 0x002ee40000000a00 */
[----:B---3--:R-:W-:-:S05]  /*1a60*/  IMAD.WIDE R2, R5, 0x4, R2 ;  /* 0x0000000405027825 */ /* 0x008fca00078e0202 */
[----:B------:R-:W-:Y:S01]  /*1a70*/  STG.E desc[UR10][R2.64], R4 ;  /* 0x0000000402007986 */ /* 0x000fe2000c10190a */
[----:B------:R-:W-:Y:S05]  /*1a80*/  EXIT ;  /* 0x000000000000794d */ /* 0x000fea0003800000 */
.L_x_39:
[----:B------:R-:W-:-:S00]  /*1a90*/  BRA `(.L_x_39) ;  /* 0xfffffffc00fc7947 */ /* 0x000fc0000383ffff */
[----:B------:R-:W-:-:S00]  /*1aa0*/  NOP ;  /* 0x0000000000007918 */ /* 0x000fc00000000000 */
        /* <DEDUP_REMOVED lines=13> */
.L_x_40:


//--------------------- .nv.shared._Z8rankSortPiS_i --------------------------
	.section	.nv.shared._Z8rankSortPiS_i,"aw",@nobits
	.sectionflags	@""
	.align	4
.nv.shared._Z8rankSortPiS_i:
	.zero		1040


//--------------------- .nv.shared.reserved.0     --------------------------
	.section	.nv.shared.reserved.0,"aw",@nobits
	.weak		__nv_reservedSMEM_offset_0_alias
	.size		__nv_reservedSMEM_offset_0_alias, 0, 64
	.other		__nv_reservedSMEM_offset_0_alias,@"STO_CUDA_RESERVED_SHARED STV_DEFAULT"
__nv_reservedSMEM_offset_0_alias:
	.zero		0
	.zero		64


//--------------------- .nv.constant0._Z8rankSortPiS_i --------------------------
	.section	.nv.constant0._Z8rankSortPiS_i,"a",@progbits
	.sectionflags	@""
	.align	4
.nv.constant0._Z8rankSortPiS_i:
	.zero		916


//--------------------- SYMBOLS --------------------------

	.type		.nv.reservedSmem.offset0,@object
	.size		.nv.reservedSmem.offset0,0x4
	.type		.nv.reservedSmem.cap,@object
	.size		.nv.reservedSmem.cap,0x4
